// auto-generated by cutlass_sweep.gemm — config: {"arch": "sm_90", "cluster_m": 2, "cluster_n": 1, "dtype": "bf16", "stages": 5, "tile_k": 32, "tile_m": 256, "tile_n": 64}
#include "cutlass/cutlass.h"
#include "cutlass/gemm/collective/collective_builder.hpp"
#include "cutlass/gemm/device/gemm_universal_adapter.h"
#include "cutlass/gemm/kernel/gemm_universal.hpp"
#include "cutlass/epilogue/collective/collective_builder.hpp"

using ElemA = cutlass::bfloat16_t;
using ElemB = cutlass::bfloat16_t;
using ElemCD = cutlass::bfloat16_t;
using Acc  = float;
using TileShape    = cute::Shape<cute::_256, cute::_64, cute::_32>;
using ClusterShape = cute::Shape<cute::_2, cute::_1, cute::_1>;

using CollectiveEpilogue = typename cutlass::epilogue::collective::CollectiveBuilder<
    cutlass::arch::Sm90, cutlass::arch::OpClassTensorOp,
    TileShape, ClusterShape,
    cutlass::epilogue::collective::EpilogueTileAuto,
    Acc, Acc,
    ElemCD, cutlass::layout::RowMajor, 128 / cutlass::sizeof_bits<ElemCD>::value,
    ElemCD, cutlass::layout::RowMajor, 128 / cutlass::sizeof_bits<ElemCD>::value,
    cutlass::epilogue::collective::EpilogueScheduleAuto
  >::CollectiveOp;

using CollectiveMainloop = typename cutlass::gemm::collective::CollectiveBuilder<
    cutlass::arch::Sm90, cutlass::arch::OpClassTensorOp,
    ElemA, cutlass::layout::RowMajor, 128 / cutlass::sizeof_bits<ElemA>::value,
    ElemB, cutlass::layout::ColumnMajor, 128 / cutlass::sizeof_bits<ElemB>::value,
    Acc,
    TileShape, ClusterShape,
    cutlass::gemm::collective::StageCount<5>,
    cutlass::gemm::collective::KernelScheduleAuto
  >::CollectiveOp;

using GemmKernel = cutlass::gemm::kernel::GemmUniversal<
    cute::Shape<int,int,int,int>,
    CollectiveMainloop,
    CollectiveEpilogue
>;
using Gemm = cutlass::gemm::device::GemmUniversalAdapter<GemmKernel>;

// Force the device kernel symbol into the cubin without needing a host main.
auto* _anchor = &cutlass::device_kernel<GemmKernel>;


// ===== COMPILED SASS (sm_90a) =====

	.target	sm_90a

	.elftype	@"ET_EXEC"


//--------------------- .note.nv.tkinfo           --------------------------
	.section	.note.nv.tkinfo,"",@"SHT_NOTE"
	.sectionflags	@"SHF_NOTE_NV_TKINFO"
	.tkinfo
        /*0018*/ 	.word	0x00000002
        /*0030*/ 	.string	""
        /*0030*/ 	.string	"ptxas"
        /*0030*/ 	.string	"Cuda compilation tools, release 13.0, V13.0.88"
        /*0030*/ 	.string	"Build cuda_13.0.r13.0/compiler.36424714_0"
        /*0030*/ 	.string	"-arch sm_90a -m 64 "



//--------------------- .note.nv.cuinfo           --------------------------
	.section	.note.nv.cuinfo,"",@"SHT_NOTE"
	.sectionflags	@"SHF_NOTE_NV_CUINFO"
        /*0018*/ 	.short	0x0002
        /*001a*/ 	.short	0x005a
        /*001c*/ 	.short	0x0082
	.zero		2


//--------------------- .nv.info                  --------------------------
	.section	.nv.info,"",@"SHT_CUDA_INFO"
	.align	4


	//----- nvinfo : EIATTR_REGCOUNT
	.align		4
        /*0000*/ 	.byte	0x04, 0x2f
        /*0002*/ 	.short	(.L_15 - .L_14)
	.align		4
.L_14:
        /*0004*/ 	.word	index@(_ZN7cutlass13device_kernelINS_4gemm6kernel13GemmUniversalIN4cute5tupleIJiiiiEEENS1_10collective13CollectiveMmaINS1_34MainloopSm90TmaGmmaWarpSpecializedILi5ENS5_IJNS4_1CILi2EEENSA_ILi1EEESC_EEENS1_35KernelTmaWarpSpecializedCooperativeEEENS5_IJNSA_ILi256EEENSA_ILi64EEENSA_ILi32EEEEEENS_10bfloat16_tENS5_IJlSC_lEEESK_SL_NS4_8TiledMMAINS4_8MMA_AtomIJNS4_4SM904GMMA27MMA_64x64x16_F32BF16BF16_SSILNSP_5MajorE0ELSR_0ELNSP_7ScaleInE1ELSS_1EEEEEENS4_6LayoutISD_NS5_IJSC_NSA_ILi0EEESW_EEEEENS5_IJNS4_10UnderscoreESZ_SZ_EEEEENS4_13SM90_TMA_LOADENS4_14ComposedLayoutINS4_7SwizzleILi2ELi4ELi3EEENS4_18smem_ptr_flag_bitsILi16EEENSV_INS5_IJNSA_ILi8EEESI_EEENS5_IJSI_SC_EEEEEEEvNS4_8identityENS4_23SM90_TMA_LOAD_MULTICASTES1C_vS1D_EENS_8epilogue10collective6detail29Sm90TmaWarpSpecializedAdapterINS1H_15DefaultEpilogueISK_SL_SL_NS1G_6thread17LinearCombinationISK_Li1EffLNS1L_9ScaleType4KindE0ELNS_15FloatRoundStyleE2ESK_EENS1_15EpilogueDefaultEEEEEvvEEEEvNT_6ParamsE)
        /*0008*/ 	.word	0x000000a8


	//----- nvinfo : EIATTR_FRAME_SIZE
	.align		4
.L_15:
        /*000c*/ 	.byte	0x04, 0x11
        /*000e*/ 	.short	(.L_17 - .L_16)
	.align		4
.L_16:
        /*0010*/ 	.word	index@(_ZN7cutlass13device_kernelINS_4gemm6kernel13GemmUniversalIN4cute5tupleIJiiiiEEENS1_10collective13CollectiveMmaINS1_34MainloopSm90TmaGmmaWarpSpecializedILi5ENS5_IJNS4_1CILi2EEENSA_ILi1EEESC_EEENS1_35KernelTmaWarpSpecializedCooperativeEEENS5_IJNSA_ILi256EEENSA_ILi64EEENSA_ILi32EEEEEENS_10bfloat16_tENS5_IJlSC_lEEESK_SL_NS4_8TiledMMAINS4_8MMA_AtomIJNS4_4SM904GMMA27MMA_64x64x16_F32BF16BF16_SSILNSP_5MajorE0ELSR_0ELNSP_7ScaleInE1ELSS_1EEEEEENS4_6LayoutISD_NS5_IJSC_NSA_ILi0EEESW_EEEEENS5_IJNS4_10UnderscoreESZ_SZ_EEEEENS4_13SM90_TMA_LOADENS4_14ComposedLayoutINS4_7SwizzleILi2ELi4ELi3EEENS4_18smem_ptr_flag_bitsILi16EEENSV_INS5_IJNSA_ILi8EEESI_EEENS5_IJSI_SC_EEEEEEEvNS4_8identityENS4_23SM90_TMA_LOAD_MULTICASTES1C_vS1D_EENS_8epilogue10collective6detail29Sm90TmaWarpSpecializedAdapterINS1H_15DefaultEpilogueISK_SL_SL_NS1G_6thread17LinearCombinationISK_Li1EffLNS1L_9ScaleType4KindE0ELNS_15FloatRoundStyleE2ESK_EENS1_15EpilogueDefaultEEEEEvvEEEEvNT_6ParamsE)
        /*0014*/ 	.word	0x00000000


	//----- nvinfo : EIATTR_MIN_STACK_SIZE
	.align		4
.L_17:
        /*0018*/ 	.byte	0x04, 0x12
        /*001a*/ 	.short	(.L_19 - .L_18)
	.align		4
.L_18:
        /*001c*/ 	.word	index@(_ZN7cutlass13device_kernelINS_4gemm6kernel13GemmUniversalIN4cute5tupleIJiiiiEEENS1_10collective13CollectiveMmaINS1_34MainloopSm90TmaGmmaWarpSpecializedILi5ENS5_IJNS4_1CILi2EEENSA_ILi1EEESC_EEENS1_35KernelTmaWarpSpecializedCooperativeEEENS5_IJNSA_ILi256EEENSA_ILi64EEENSA_ILi32EEEEEENS_10bfloat16_tENS5_IJlSC_lEEESK_SL_NS4_8TiledMMAINS4_8MMA_AtomIJNS4_4SM904GMMA27MMA_64x64x16_F32BF16BF16_SSILNSP_5MajorE0ELSR_0ELNSP_7ScaleInE1ELSS_1EEEEEENS4_6LayoutISD_NS5_IJSC_NSA_ILi0EEESW_EEEEENS5_IJNS4_10UnderscoreESZ_SZ_EEEEENS4_13SM90_TMA_LOADENS4_14ComposedLayoutINS4_7SwizzleILi2ELi4ELi3EEENS4_18smem_ptr_flag_bitsILi16EEENSV_INS5_IJNSA_ILi8EEESI_EEENS5_IJSI_SC_EEEEEEEvNS4_8identityENS4_23SM90_TMA_LOAD_MULTICASTES1C_vS1D_EENS_8epilogue10collective6detail29Sm90TmaWarpSpecializedAdapterINS1H_15DefaultEpilogueISK_SL_SL_NS1G_6thread17LinearCombinationISK_Li1EffLNS1L_9ScaleType4KindE0ELNS_15FloatRoundStyleE2ESK_EENS1_15EpilogueDefaultEEEEEvvEEEEvNT_6ParamsE)
        /*0020*/ 	.word	0x00000000
.L_19:


//--------------------- .nv.compat                --------------------------
	.section	.nv.compat,"",@"SHT_CUDA_COMPAT_INFO"
	.align	4
        /*0000*/ 	.byte	0x02, 0x09, 0x01, 0x00, 0x02, 0x02, 0x04, 0x00, 0x02, 0x05, 0x05, 0x00, 0x03, 0x07, 0x01, 0x01
        /*0010*/ 	.byte	0x02, 0x03, 0x01, 0x00, 0x02, 0x06, 0x01, 0x00, 0x04, 0x0b, 0x08, 0x00, 0x00, 0x00, 0x00, 0x00
        /*0020*/ 	.byte	0x00, 0x00, 0x00, 0x00


//--------------------- .nv.info._ZN7cutlass13device_kernelINS_4gemm6kernel13GemmUniversalIN4cute5tupleIJiiiiEEENS1_10collective13CollectiveMmaINS1_34MainloopSm90TmaGmmaWarpSpecializedILi5ENS5_IJNS4_1CILi2EEENSA_ILi1EEESC_EEENS1_35KernelTmaWarpSpecializedCooperativeEEENS5_IJNSA_ILi256EEENSA_ILi64EEENSA_ILi32EEEEEENS_10bfloat16_tENS5_IJlSC_lEEESK_SL_NS4_8TiledMMAINS4_8MMA_AtomIJNS4_4SM904GMMA27MMA_64x64x16_F32BF16BF16_SSILNSP_5MajorE0ELSR_0ELNSP_7ScaleInE1ELSS_1EEEEEENS4_6LayoutISD_NS5_IJSC_NSA_ILi0EEESW_EEEEENS5_IJNS4_10UnderscoreESZ_SZ_EEEEENS4_13SM90_TMA_LOADENS4_14ComposedLayoutINS4_7SwizzleILi2ELi4ELi3EEENS4_18smem_ptr_flag_bitsILi16EEENSV_INS5_IJNSA_ILi8EEESI_EEENS5_IJSI_SC_EEEEEEEvNS4_8identityENS4_23SM90_TMA_LOAD_MULTICASTES1C_vS1D_EENS_8epilogue10collective6detail29Sm90TmaWarpSpecializedAdapterINS1H_15DefaultEpilogueISK_SL_SL_NS1G_6thread17LinearCombinationISK_Li1EffLNS1L_9ScaleType4KindE0ELNS_15FloatRoundStyleE2ESK_EENS1_15EpilogueDefaultEEEEEvvEEEEvNT_6ParamsE --------------------------
	.section	.nv.info._ZN7cutlass13device_kernelINS_4gemm6kernel13GemmUniversalIN4cute5tupleIJiiiiEEENS1_10collective13CollectiveMmaINS1_34MainloopSm90TmaGmmaWarpSpecializedILi5ENS5_IJNS4_1CILi2EEENSA_ILi1EEESC_EEENS1_35KernelTmaWarpSpecializedCooperativeEEENS5_IJNSA_ILi256EEENSA_ILi64EEENSA_ILi32EEEEEENS_10bfloat16_tENS5_IJlSC_lEEESK_SL_NS4_8TiledMMAINS4_8MMA_AtomIJNS4_4SM904GMMA27MMA_64x64x16_F32BF16BF16_SSILNSP_5MajorE0ELSR_0ELNSP_7ScaleInE1ELSS_1EEEEEENS4_6LayoutISD_NS5_IJSC_NSA_ILi0EEESW_EEEEENS5_IJNS4_10UnderscoreESZ_SZ_EEEEENS4_13SM90_TMA_LOADENS4_14ComposedLayoutINS4_7SwizzleILi2ELi4ELi3EEENS4_18smem_ptr_flag_bitsILi16EEENSV_INS5_IJNSA_ILi8EEESI_EEENS5_IJSI_SC_EEEEEEEvNS4_8identityENS4_23SM90_TMA_LOAD_MULTICASTES1C_vS1D_EENS_8epilogue10collective6detail29Sm90TmaWarpSpecializedAdapterINS1H_15DefaultEpilogueISK_SL_SL_NS1G_6thread17LinearCombinationISK_Li1EffLNS1L_9ScaleType4KindE0ELNS_15FloatRoundStyleE2ESK_EENS1_15EpilogueDefaultEEEEEvvEEEEvNT_6ParamsE,"",@"SHT_CUDA_INFO"
	.sectionflags	@""
	.align	4


	//----- nvinfo : EIATTR_CUDA_API_VERSION
	.align		4
        /*0000*/ 	.byte	0x04, 0x37
        /*0002*/ 	.short	(.L_21 - .L_20)
.L_20:
        /*0004*/ 	.word	0x00000082


	//----- nvinfo : EIATTR_KPARAM_INFO
	.align		4
.L_21:
        /*0008*/ 	.byte	0x04, 0x17
        /*000a*/ 	.short	(.L_23 - .L_22)
.L_22:
        /*000c*/ 	.word	0x00000000
        /*0010*/ 	.short	0x0000
        /*0012*/ 	.short	0x0070
        /*0014*/ 	.byte	0x00, 0xf0, 0x01, 0x10


	//----- nvinfo : EIATTR_SPARSE_MMA_MASK
	.align		4
.L_23:
        /*0018*/ 	.byte	0x03, 0x50
        /*001a*/ 	.short	0x0000


	//----- nvinfo : EIATTR_MAXREG_COUNT
	.align		4
        /*001c*/ 	.byte	0x03, 0x1b
        /*001e*/ 	.short	0x00a8


	//----- nvinfo : EIATTR_NUM_BARRIERS
	.align		4
        /*0020*/ 	.byte	0x02, 0x4c
        /*0022*/ 	.byte	0x01
	.zero		1


	//----- nvinfo : EIATTR_EXTERNS
	.align		4
        /*0024*/ 	.byte	0x04, 0x0f
        /*0026*/ 	.short	(.L_25 - .L_24)


	//   ....[0]....
	.align		4
.L_24:
        /*0028*/ 	.word	index@(__assertfail)


	//----- nvinfo : EIATTR_MERCURY_ISA_VERSION
	.align		4
.L_25:
        /*002c*/ 	.byte	0x03, 0x5f
        /*002e*/ 	.short	0x0101


	//----- nvinfo : EIATTR_INT_WARP_WIDE_INSTR_OFFSETS
	.align		4
        /*0030*/ 	.byte	0x04, 0x31
        /*0032*/ 	.short	(.L_27 - .L_26)


	//   ....[0]....
.L_26:
        /*0034*/ 	.word	0x000004b0


	//   ....[1]....
        /*0038*/ 	.word	0x000004e0


	//   ....[2]....
        /*003c*/ 	.word	0x000006a0


	//   ....[3]....
        /*0040*/ 	.word	0x00001f00


	//----- nvinfo : EIATTR_COOP_GROUP_MASK_REGIDS
	.align		4
.L_27:
        /*0044*/ 	.byte	0x04, 0x29
        /*0046*/ 	.short	(.L_29 - .L_28)


	//   ....[0]....
.L_28:
        /*0048*/ 	.word	0xffffffff


	//   ....[1]....
        /*004c*/ 	.word	0xffffffff


	//   ....[2]....
        /*0050*/ 	.word	0xffffffff


	//   ....[3]....
        /*0054*/ 	.word	0xffffffff


	//   ....[4]....
        /*0058*/ 	.word	0xffffffff


	//   ....[5]....
        /*005c*/ 	.word	0xffffffff


	//----- nvinfo : EIATTR_COOP_GROUP_INSTR_OFFSETS
	.align		4
.L_29:
        /*0060*/ 	.byte	0x04, 0x28
        /*0062*/ 	.short	(.L_31 - .L_30)


	//   ....[0]....
.L_30:
        /*0064*/ 	.word	0x00000060


	//   ....[1]....
        /*0068*/ 	.word	0x00000070


	//   ....[2]....
        /*006c*/ 	.word	0x00000130


	//   ....[3]....
        /*0070*/ 	.word	0x000002f0


	//   ....[4]....
        /*0074*/ 	.word	0x00000820


	//   ....[5]....
        /*0078*/ 	.word	0x000014c0


	//----- nvinfo : EIATTR_REG_RECONFIG
	.align		4
.L_31:
        /*007c*/ 	.byte	0x01, 0x54
	.zero		2


	//----- nvinfo : EIATTR_SYSCALL_OFFSETS
	.align		4
        /*0080*/ 	.byte	0x04, 0x46
        /*0082*/ 	.short	(.L_33 - .L_32)


	//   ....[0]....
.L_32:
        /*0084*/ 	.word	0x000016b0


	//----- nvinfo : EIATTR_MBARRIER_INSTR_OFFSETS
	.align		4
.L_33:
        /*0088*/ 	.byte	0x04, 0x39
        /*008a*/ 	.short	(.L_35 - .L_34)


	//   ....[0]....
.L_34:
        /*008c*/ 	.word	0x00000230
        /*0090*/ 	.word	0x000000ff
        /*0094*/ 	.word	0x00000000
        /*0098*/ 	.short	0x0100
        /*009a*/ 	.byte	0x08
	.zero		1


	//   ....[1]....
        /*009c*/ 	.word	0x00000240
        /*00a0*/ 	.word	0x000000ff
        /*00a4*/ 	.word	0x00000028
        /*00a8*/ 	.short	0x0100
        /*00aa*/ 	.byte	0x08
	.zero		1


	//   ....[2]....
        /*00ac*/ 	.word	0x00000250
        /*00b0*/ 	.word	0x000000ff
        /*00b4*/ 	.word	0x00000008
        /*00b8*/ 	.short	0x0100
        /*00ba*/ 	.byte	0x08
	.zero		1


	//   ....[3]....
        /*00bc*/ 	.word	0x00000260
        /*00c0*/ 	.word	0x000000ff
        /*00c4*/ 	.word	0x00000030
        /*00c8*/ 	.short	0x0100
        /*00ca*/ 	.byte	0x08
	.zero		1


	//   ....[4]....
        /*00cc*/ 	.word	0x00000270
        /*00d0*/ 	.word	0x000000ff
        /*00d4*/ 	.word	0x00000010
        /*00d8*/ 	.short	0x0100
        /*00da*/ 	.byte	0x08
	.zero		1


	//   ....[5]....
        /*00dc*/ 	.word	0x00000280
        /*00e0*/ 	.word	0x000000ff
        /*00e4*/ 	.word	0x00000038
        /*00e8*/ 	.short	0x0100
        /*00ea*/ 	.byte	0x08
	.zero		1


	//   ....[6]....
        /*00ec*/ 	.word	0x00000290
        /*00f0*/ 	.word	0x000000ff
        /*00f4*/ 	.word	0x00000018
        /*00f8*/ 	.short	0x0100
        /*00fa*/ 	.byte	0x08
	.zero		1


	//   ....[7]....
        /*00fc*/ 	.word	0x000002a0
        /*0100*/ 	.word	0x000000ff
        /*0104*/ 	.word	0x00000040
        /*0108*/ 	.short	0x0100
        /*010a*/ 	.byte	0x08
	.zero		1


	//   ....[8]....
        /*010c*/ 	.word	0x000002b0
        /*0110*/ 	.word	0x000000ff
        /*0114*/ 	.word	0x00000020
        /*0118*/ 	.short	0x0100
        /*011a*/ 	.byte	0x08
	.zero		1


	//   ....[9]....
        /*011c*/ 	.word	0x000002c0
        /*0120*/ 	.word	0x000000ff
        /*0124*/ 	.word	0x00000048
        /*0128*/ 	.short	0x0100
        /*012a*/ 	.byte	0x08
	.zero		1


	//   ....[10]....
        /*012c*/ 	.word	0x00000730
        /*0130*/ 	.word	0x000000ff
        /*0134*/ 	.word	0x00000060
        /*0138*/ 	.short	0x0100
        /*013a*/ 	.byte	0x06
	.zero		1


	//   ....[11]....
        /*013c*/ 	.word	0x000007c0
        /*0140*/ 	.word	0x000000ff
        /*0144*/ 	.word	0x00000068
        /*0148*/ 	.short	0x0100
        /*014a*/ 	.byte	0x06
	.zero		1


	//   ....[12]....
        /*014c*/ 	.word	0x00001770
        /*0150*/ 	.word	0x00000003
        /*0154*/ 	.word	0x00000000
        /*0158*/ 	.short	0x010a
        /*015a*/ 	.byte	0x3f
	.zero		1


	//   ....[13]....
        /*015c*/ 	.word	0x000017d0
        /*0160*/ 	.word	0x00000003
        /*0164*/ 	.word	0x00000000
        /*0168*/ 	.short	0x010a
        /*016a*/ 	.byte	0x3f
	.zero		1


	//   ....[14]....
        /*016c*/ 	.word	0x00001b30
        /*0170*/ 	.word	0x00000005
        /*0174*/ 	.word	0x00000000
        /*0178*/ 	.short	0x010a
        /*017a*/ 	.byte	0x3f
	.zero		1


	//   ....[15]....
        /*017c*/ 	.word	0x00001b70
        /*0180*/ 	.word	0x00000005
        /*0184*/ 	.word	0x00000000
        /*0188*/ 	.short	0x010a
        /*018a*/ 	.byte	0x3f
	.zero		1


	//   ....[16]....
        /*018c*/ 	.word	0x00001db0
        /*0190*/ 	.word	0x00000004
        /*0194*/ 	.word	0x00000000
        /*0198*/ 	.short	0x0101
        /*019a*/ 	.byte	0x3f
	.zero		1


	//   ....[17]....
        /*019c*/ 	.word	0x00001fa0
        /*01a0*/ 	.word	0x00000000
        /*01a4*/ 	.word	0x00000000
        /*01a8*/ 	.short	0x0101
        /*01aa*/ 	.byte	0x3f
	.zero		1


	//   ....[18]....
        /*01ac*/ 	.word	0x00007c90
        /*01b0*/ 	.word	0x00000017
        /*01b4*/ 	.word	0x00000028
        /*01b8*/ 	.short	0x010a
        /*01ba*/ 	.byte	0x3f
	.zero		1


	//   ....[19]....
        /*01bc*/ 	.word	0x00008010
        /*01c0*/ 	.word	0x00000006
        /*01c4*/ 	.word	0x00000068
        /*01c8*/ 	.short	0x0101
        /*01ca*/ 	.byte	0x3f
	.zero		1


	//   ....[20]....
        /*01cc*/ 	.word	0x00008760
        /*01d0*/ 	.word	0x00000007
        /*01d4*/ 	.word	0x00000000
        /*01d8*/ 	.short	0x010a
        /*01da*/ 	.byte	0x3f
	.zero		1


	//   ....[21]....
        /*01dc*/ 	.word	0x000087e0
        /*01e0*/ 	.word	0x00000006
        /*01e4*/ 	.word	0x00000000
        /*01e8*/ 	.short	0x010a
        /*01ea*/ 	.byte	0x3f
	.zero		1


	//   ....[22]....
        /*01ec*/ 	.word	0x00008870
        /*01f0*/ 	.word	0x00000007
        /*01f4*/ 	.word	0x00000000
        /*01f8*/ 	.short	0x010a
        /*01fa*/ 	.byte	0x3f
	.zero		1


	//   ....[23]....
        /*01fc*/ 	.word	0x00008900
        /*0200*/ 	.word	0x00000006
        /*0204*/ 	.word	0x00000000
        /*0208*/ 	.short	0x010a
        /*020a*/ 	.byte	0x3f
	.zero		1


	//   ....[24]....
        /*020c*/ 	.word	0x00008990
        /*0210*/ 	.word	0x00000005
        /*0214*/ 	.word	0x00000000
        /*0218*/ 	.short	0x010a
        /*021a*/ 	.byte	0x3f
	.zero		1


	//   ....[25]....
        /*021c*/ 	.word	0x000089f0
        /*0220*/ 	.word	0x00000003
        /*0224*/ 	.word	0x00000000
        /*0228*/ 	.short	0x010a
        /*022a*/ 	.byte	0x3f
	.zero		1


	//   ....[26]....
        /*022c*/ 	.word	0x00008a40
        /*0230*/ 	.word	0x00000005
        /*0234*/ 	.word	0x00000000
        /*0238*/ 	.short	0x010a
        /*023a*/ 	.byte	0x3f
	.zero		1


	//   ....[27]....
        /*023c*/ 	.word	0x00008b10
        /*0240*/ 	.word	0x00000017
        /*0244*/ 	.word	0x00000028
        /*0248*/ 	.short	0x010a
        /*024a*/ 	.byte	0x3f
	.zero		1


	//   ....[28]....
        /*024c*/ 	.word	0x00008be0
        /*0250*/ 	.word	0x00000007
        /*0254*/ 	.word	0x00000000
        /*0258*/ 	.short	0x010a
        /*025a*/ 	.byte	0x3f
	.zero		1


	//   ....[29]....
        /*025c*/ 	.word	0x00008c30
        /*0260*/ 	.word	0x00000006
        /*0264*/ 	.word	0x00000000
        /*0268*/ 	.short	0x010a
        /*026a*/ 	.byte	0x3f
	.zero		1


	//   ....[30]....
        /*026c*/ 	.word	0x00008c80
        /*0270*/ 	.word	0x00000007
        /*0274*/ 	.word	0x00000000
        /*0278*/ 	.short	0x010a
        /*027a*/ 	.byte	0x3f
	.zero		1


	//   ....[31]....
        /*027c*/ 	.word	0x00008cd0
        /*0280*/ 	.word	0x00000006
        /*0284*/ 	.word	0x00000000
        /*0288*/ 	.short	0x010a
        /*028a*/ 	.byte	0x3f
	.zero		1


	//----- nvinfo : EIATTR_NUM_MBARRIERS
	.align		4
.L_35:
        /*028c*/ 	.byte	0x03, 0x38
        /*028e*/ 	.short	0x000c


	//----- nvinfo : EIATTR_EXIT_INSTR_OFFSETS
	.align		4
        /*0290*/ 	.byte	0x04, 0x1c
        /*0292*/ 	.short	(.L_37 - .L_36)


	//   ....[0]....
.L_36:
        /*0294*/ 	.word	0x00000a00


	//   ....[1]....
        /*0298*/ 	.word	0x00001220


	//   ....[2]....
        /*029c*/ 	.word	0x00007410


	//   ....[3]....
        /*02a0*/ 	.word	0x00007970


	//   ....[4]....
        /*02a4*/ 	.word	0x000089e0


	//----- nvinfo : EIATTR_MAX_THREADS
	.align		4
.L_37:
        /*02a8*/ 	.byte	0x04, 0x05
        /*02aa*/ 	.short	(.L_39 - .L_38)
.L_38:
        /*02ac*/ 	.word	0x00000180
        /*02b0*/ 	.word	0x00000001
        /*02b4*/ 	.word	0x00000001


	//----- nvinfo : EIATTR_CRS_STACK_SIZE
	.align		4
.L_39:
        /*02b8*/ 	.byte	0x04, 0x1e
        /*02ba*/ 	.short	(.L_41 - .L_40)
.L_40:
        /*02bc*/ 	.word	0x00000000


	//----- nvinfo : EIATTR_CBANK_PARAM_SIZE
	.align		4
.L_41:
        /*02c0*/ 	.byte	0x03, 0x19
        /*02c2*/ 	.short	0x0470


	//----- nvinfo : EIATTR_PARAM_CBANK
	.align		4
        /*02c4*/ 	.byte	0x04, 0x0a
        /*02c6*/ 	.short	(.L_43 - .L_42)
	.align		4
.L_42:
        /*02c8*/ 	.word	index@(.nv.constant0._ZN7cutlass13device_kernelINS_4gemm6kernel13GemmUniversalIN4cute5tupleIJiiiiEEENS1_10collective13CollectiveMmaINS1_34MainloopSm90TmaGmmaWarpSpecializedILi5ENS5_IJNS4_1CILi2EEENSA_ILi1EEESC_EEENS1_35KernelTmaWarpSpecializedCooperativeEEENS5_IJNSA_ILi256EEENSA_ILi64EEENSA_ILi32EEEEEENS_10bfloat16_tENS5_IJlSC_lEEESK_SL_NS4_8TiledMMAINS4_8MMA_AtomIJNS4_4SM904GMMA27MMA_64x64x16_F32BF16BF16_SSILNSP_5MajorE0ELSR_0ELNSP_7ScaleInE1ELSS_1EEEEEENS4_6LayoutISD_NS5_IJSC_NSA_ILi0EEESW_EEEEENS5_IJNS4_10UnderscoreESZ_SZ_EEEEENS4_13SM90_TMA_LOADENS4_14ComposedLayoutINS4_7SwizzleILi2ELi4ELi3EEENS4_18smem_ptr_flag_bitsILi16EEENSV_INS5_IJNSA_ILi8EEESI_EEENS5_IJSI_SC_EEEEEEEvNS4_8identityENS4_23SM90_TMA_LOAD_MULTICASTES1C_vS1D_EENS_8epilogue10collective6detail29Sm90TmaWarpSpecializedAdapterINS1H_15DefaultEpilogueISK_SL_SL_NS1G_6thread17LinearCombinationISK_Li1EffLNS1L_9ScaleType4KindE0ELNS_15FloatRoundStyleE2ESK_EENS1_15EpilogueDefaultEEEEEvvEEEEvNT_6ParamsE)
        /*02cc*/ 	.short	0x0210
        /*02ce*/ 	.short	0x0470


	//----- nvinfo : EIATTR_SW_WAR
	.align		4
.L_43:
        /*02d0*/ 	.byte	0x04, 0x36
        /*02d2*/ 	.short	(.L_45 - .L_44)
.L_44:
        /*02d4*/ 	.word	0x00000008
.L_45:


//--------------------- .nv.callgraph             --------------------------
	.section	.nv.callgraph,"",@"SHT_CUDA_CALLGRAPH"
	.align	4
	.sectionentsize	8
	.align		4
        /*0000*/ 	.word	0x00000000
	.align		4
        /*0004*/ 	.word	0xffffffff
	.align		4
        /*0008*/ 	.word	index@(_ZN7cutlass13device_kernelINS_4gemm6kernel13GemmUniversalIN4cute5tupleIJiiiiEEENS1_10collective13CollectiveMmaINS1_34MainloopSm90TmaGmmaWarpSpecializedILi5ENS5_IJNS4_1CILi2EEENSA_ILi1EEESC_EEENS1_35KernelTmaWarpSpecializedCooperativeEEENS5_IJNSA_ILi256EEENSA_ILi64EEENSA_ILi32EEEEEENS_10bfloat16_tENS5_IJlSC_lEEESK_SL_NS4_8TiledMMAINS4_8MMA_AtomIJNS4_4SM904GMMA27MMA_64x64x16_F32BF16BF16_SSILNSP_5MajorE0ELSR_0ELNSP_7ScaleInE1ELSS_1EEEEEENS4_6LayoutISD_NS5_IJSC_NSA_ILi0EEESW_EEEEENS5_IJNS4_10UnderscoreESZ_SZ_EEEEENS4_13SM90_TMA_LOADENS4_14ComposedLayoutINS4_7SwizzleILi2ELi4ELi3EEENS4_18smem_ptr_flag_bitsILi16EEENSV_INS5_IJNSA_ILi8EEESI_EEENS5_IJSI_SC_EEEEEEEvNS4_8identityENS4_23SM90_TMA_LOAD_MULTICASTES1C_vS1D_EENS_8epilogue10collective6detail29Sm90TmaWarpSpecializedAdapterINS1H_15DefaultEpilogueISK_SL_SL_NS1G_6thread17LinearCombinationISK_Li1EffLNS1L_9ScaleType4KindE0ELNS_15FloatRoundStyleE2ESK_EENS1_15EpilogueDefaultEEEEEvvEEEEvNT_6ParamsE)
	.align		4
        /*000c*/ 	.word	index@(__assertfail)
	.align		4
        /*0010*/ 	.word	0x00000000
	.align		4
        /*0014*/ 	.word	0xfffffffe
	.align		4
        /*0018*/ 	.word	0x00000000
	.align		4
        /*001c*/ 	.word	0xfffffffd
	.align		4
        /*0020*/ 	.word	0x00000000
	.align		4
        /*0024*/ 	.word	0xfffffffc


//--------------------- .nv.constant4             --------------------------
	.section	.nv.constant4,"a",@progbits
	.align	8
	.align		8
.nv.constant4:
        /*0000*/ 	.dword	__assertfail
	.align		8
        /*0008*/ 	.dword	__unnamed_1
	.align		8
        /*0010*/ 	.dword	_ZN39_INTERNAL_49b8f013_4_k_cu_36f731ef_38704cuda3std3__45__cpo5beginE
	.align		8
        /*0018*/ 	.dword	_ZN39_INTERNAL_49b8f013_4_k_cu_36f731ef_38704cuda3std3__45__cpo3endE
	.align		8
        /*0020*/ 	.dword	_ZN39_INTERNAL_49b8f013_4_k_cu_36f731ef_38704cuda3std3__45__cpo6cbeginE
	.align		8
        /*0028*/ 	.dword	_ZN39_INTERNAL_49b8f013_4_k_cu_36f731ef_38704cuda3std3__45__cpo4cendE
	.align		8
        /*0030*/ 	.dword	_ZN39_INTERNAL_49b8f013_4_k_cu_36f731ef_38704cuda3std3__441_GLOBAL__N__49b8f013_4_k_cu_36f731ef_38706ignoreE
	.align		8
        /*0038*/ 	.dword	_ZN39_INTERNAL_49b8f013_4_k_cu_36f731ef_38704cuda3std3__419piecewise_constructE
	.align		8
        /*0040*/ 	.dword	_ZN39_INTERNAL_49b8f013_4_k_cu_36f731ef_38704cuda3std3__48in_placeE
	.align		8
        /*0048*/ 	.dword	_ZN39_INTERNAL_49b8f013_4_k_cu_36f731ef_38704cuda3std6ranges3__45__cpo4swapE
	.align		8
        /*0050*/ 	.dword	_ZN39_INTERNAL_49b8f013_4_k_cu_36f731ef_38704cuda3std6ranges3__45__cpo9iter_moveE
	.align		8
        /*0058*/ 	.dword	_ZN39_INTERNAL_49b8f013_4_k_cu_36f731ef_38704cute7productE
	.align		8
        /*0060*/ 	.dword	_ZN39_INTERNAL_49b8f013_4_k_cu_36f731ef_38704cute1_E
	.align		8
        /*0068*/ 	.dword	$str$22
	.align		8
        /*0070*/ 	.dword	$str$23


//--------------------- .text._ZN7cutlass13device_kernelINS_4gemm6kernel13GemmUniversalIN4cute5tupleIJiiiiEEENS1_10collective13CollectiveMmaINS1_34MainloopSm90TmaGmmaWarpSpecializedILi5ENS5_IJNS4_1CILi2EEENSA_ILi1EEESC_EEENS1_35KernelTmaWarpSpecializedCooperativeEEENS5_IJNSA_ILi256EEENSA_ILi64EEENSA_ILi32EEEEEENS_10bfloat16_tENS5_IJlSC_lEEESK_SL_NS4_8TiledMMAINS4_8MMA_AtomIJNS4_4SM904GMMA27MMA_64x64x16_F32BF16BF16_SSILNSP_5MajorE0ELSR_0ELNSP_7ScaleInE1ELSS_1EEEEEENS4_6LayoutISD_NS5_IJSC_NSA_ILi0EEESW_EEEEENS5_IJNS4_10UnderscoreESZ_SZ_EEEEENS4_13SM90_TMA_LOADENS4_14ComposedLayoutINS4_7SwizzleILi2ELi4ELi3EEENS4_18smem_ptr_flag_bitsILi16EEENSV_INS5_IJNSA_ILi8EEESI_EEENS5_IJSI_SC_EEEEEEEvNS4_8identityENS4_23SM90_TMA_LOAD_MULTICASTES1C_vS1D_EENS_8epilogue10collective6detail29Sm90TmaWarpSpecializedAdapterINS1H_15DefaultEpilogueISK_SL_SL_NS1G_6thread17LinearCombinationISK_Li1EffLNS1L_9ScaleType4KindE0ELNS_15FloatRoundStyleE2ESK_EENS1_15EpilogueDefaultEEEEEvvEEEEvNT_6ParamsE --------------------------
	.section	.text._ZN7cutlass13device_kernelINS_4gemm6kernel13GemmUniversalIN4cute5tupleIJiiiiEEENS1_10collective13CollectiveMmaINS1_34MainloopSm90TmaGmmaWarpSpecializedILi5ENS5_IJNS4_1CILi2EEENSA_ILi1EEESC_EEENS1_35KernelTmaWarpSpecializedCooperativeEEENS5_IJNSA_ILi256EEENSA_ILi64EEENSA_ILi32EEEEEENS_10bfloat16_tENS5_IJlSC_lEEESK_SL_NS4_8TiledMMAINS4_8MMA_AtomIJNS4_4SM904GMMA27MMA_64x64x16_F32BF16BF16_SSILNSP_5MajorE0ELSR_0ELNSP_7ScaleInE1ELSS_1EEEEEENS4_6LayoutISD_NS5_IJSC_NSA_ILi0EEESW_EEEEENS5_IJNS4_10UnderscoreESZ_SZ_EEEEENS4_13SM90_TMA_LOADENS4_14ComposedLayoutINS4_7SwizzleILi2ELi4ELi3EEENS4_18smem_ptr_flag_bitsILi16EEENSV_INS5_IJNSA_ILi8EEESI_EEENS5_IJSI_SC_EEEEEEEvNS4_8identityENS4_23SM90_TMA_LOAD_MULTICASTES1C_vS1D_EENS_8epilogue10collective6detail29Sm90TmaWarpSpecializedAdapterINS1H_15DefaultEpilogueISK_SL_SL_NS1G_6thread17LinearCombinationISK_Li1EffLNS1L_9ScaleType4KindE0ELNS_15FloatRoundStyleE2ESK_EENS1_15EpilogueDefaultEEEEEvvEEEEvNT_6ParamsE,"ax",@progbits
	.align	128
.text._ZN7cutlass13device_kernelINS_4gemm6kernel13GemmUniversalIN4cute5tupleIJiiiiEEENS1_10collective13CollectiveMmaINS1_34MainloopSm90TmaGmmaWarpSpecializedILi5ENS5_IJNS4_1CILi2EEENSA_ILi1EEESC_EEENS1_35KernelTmaWarpSpecializedCooperativeEEENS5_IJNSA_ILi256EEENSA_ILi64EEENSA_ILi32EEEEEENS_10bfloat16_tENS5_IJlSC_lEEESK_SL_NS4_8TiledMMAINS4_8MMA_AtomIJNS4_4SM904GMMA27MMA_64x64x16_F32BF16BF16_SSILNSP_5MajorE0ELSR_0ELNSP_7ScaleInE1ELSS_1EEEEEENS4_6LayoutISD_NS5_IJSC_NSA_ILi0EEESW_EEEEENS5_IJNS4_10UnderscoreESZ_SZ_EEEEENS4_13SM90_TMA_LOADENS4_14ComposedLayoutINS4_7SwizzleILi2ELi4ELi3EEENS4_18smem_ptr_flag_bitsILi16EEENSV_INS5_IJNSA_ILi8EEESI_EEENS5_IJSI_SC_EEEEEEEvNS4_8identityENS4_23SM90_TMA_LOAD_MULTICASTES1C_vS1D_EENS_8epilogue10collective6detail29Sm90TmaWarpSpecializedAdapterINS1H_15DefaultEpilogueISK_SL_SL_NS1G_6thread17LinearCombinationISK_Li1EffLNS1L_9ScaleType4KindE0ELNS_15FloatRoundStyleE2ESK_EENS1_15EpilogueDefaultEEEEEvvEEEEvNT_6ParamsE:
        .type           _ZN7cutlass13device_kernelINS_4gemm6kernel13GemmUniversalIN4cute5tupleIJiiiiEEENS1_10collective13CollectiveMmaINS1_34MainloopSm90TmaGmmaWarpSpecializedILi5ENS5_IJNS4_1CILi2EEENSA_ILi1EEESC_EEENS1_35KernelTmaWarpSpecializedCooperativeEEENS5_IJNSA_ILi256EEENSA_ILi64EEENSA_ILi32EEEEEENS_10bfloat16_tENS5_IJlSC_lEEESK_SL_NS4_8TiledMMAINS4_8MMA_AtomIJNS4_4SM904GMMA27MMA_64x64x16_F32BF16BF16_SSILNSP_5MajorE0ELSR_0ELNSP_7ScaleInE1ELSS_1EEEEEENS4_6LayoutISD_NS5_IJSC_NSA_ILi0EEESW_EEEEENS5_IJNS4_10UnderscoreESZ_SZ_EEEEENS4_13SM90_TMA_LOADENS4_14ComposedLayoutINS4_7SwizzleILi2ELi4ELi3EEENS4_18smem_ptr_flag_bitsILi16EEENSV_INS5_IJNSA_ILi8EEESI_EEENS5_IJSI_SC_EEEEEEEvNS4_8identityENS4_23SM90_TMA_LOAD_MULTICASTES1C_vS1D_EENS_8epilogue10collective6detail29Sm90TmaWarpSpecializedAdapterINS1H_15DefaultEpilogueISK_SL_SL_NS1G_6thread17LinearCombinationISK_Li1EffLNS1L_9ScaleType4KindE0ELNS_15FloatRoundStyleE2ESK_EENS1_15EpilogueDefaultEEEEEvvEEEEvNT_6ParamsE,@function
        .size           _ZN7cutlass13device_kernelINS_4gemm6kernel13GemmUniversalIN4cute5tupleIJiiiiEEENS1_10collective13CollectiveMmaINS1_34MainloopSm90TmaGmmaWarpSpecializedILi5ENS5_IJNS4_1CILi2EEENSA_ILi1EEESC_EEENS1_35KernelTmaWarpSpecializedCooperativeEEENS5_IJNSA_ILi256EEENSA_ILi64EEENSA_ILi32EEEEEENS_10bfloat16_tENS5_IJlSC_lEEESK_SL_NS4_8TiledMMAINS4_8MMA_AtomIJNS4_4SM904GMMA27MMA_64x64x16_F32BF16BF16_SSILNSP_5MajorE0ELSR_0ELNSP_7ScaleInE1ELSS_1EEEEEENS4_6LayoutISD_NS5_IJSC_NSA_ILi0EEESW_EEEEENS5_IJNS4_10UnderscoreESZ_SZ_EEEEENS4_13SM90_TMA_LOADENS4_14ComposedLayoutINS4_7SwizzleILi2ELi4ELi3EEENS4_18smem_ptr_flag_bitsILi16EEENSV_INS5_IJNSA_ILi8EEESI_EEENS5_IJSI_SC_EEEEEEEvNS4_8identityENS4_23SM90_TMA_LOAD_MULTICASTES1C_vS1D_EENS_8epilogue10collective6detail29Sm90TmaWarpSpecializedAdapterINS1H_15DefaultEpilogueISK_SL_SL_NS1G_6thread17LinearCombinationISK_Li1EffLNS1L_9ScaleType4KindE0ELNS_15FloatRoundStyleE2ESK_EENS1_15EpilogueDefaultEEEEEvvEEEEvNT_6ParamsE,(.L_x_197 - _ZN7cutlass13device_kernelINS_4gemm6kernel13GemmUniversalIN4cute5tupleIJiiiiEEENS1_10collective13CollectiveMmaINS1_34MainloopSm90TmaGmmaWarpSpecializedILi5ENS5_IJNS4_1CILi2EEENSA_ILi1EEESC_EEENS1_35KernelTmaWarpSpecializedCooperativeEEENS5_IJNSA_ILi256EEENSA_ILi64EEENSA_ILi32EEEEEENS_10bfloat16_tENS5_IJlSC_lEEESK_SL_NS4_8TiledMMAINS4_8MMA_AtomIJNS4_4SM904GMMA27MMA_64x64x16_F32BF16BF16_SSILNSP_5MajorE0ELSR_0ELNSP_7ScaleInE1ELSS_1EEEEEENS4_6LayoutISD_NS5_IJSC_NSA_ILi0EEESW_EEEEENS5_IJNS4_10UnderscoreESZ_SZ_EEEEENS4_13SM90_TMA_LOADENS4_14ComposedLayoutINS4_7SwizzleILi2ELi4ELi3EEENS4_18smem_ptr_flag_bitsILi16EEENSV_INS5_IJNSA_ILi8EEESI_EEENS5_IJSI_SC_EEEEEEEvNS4_8identityENS4_23SM90_TMA_LOAD_MULTICASTES1C_vS1D_EENS_8epilogue10collective6detail29Sm90TmaWarpSpecializedAdapterINS1H_15DefaultEpilogueISK_SL_SL_NS1G_6thread17LinearCombinationISK_Li1EffLNS1L_9ScaleType4KindE0ELNS_15FloatRoundStyleE2ESK_EENS1_15EpilogueDefaultEEEEEvvEEEEvNT_6ParamsE)
        .other          _ZN7cutlass13device_kernelINS_4gemm6kernel13GemmUniversalIN4cute5tupleIJiiiiEEENS1_10collective13CollectiveMmaINS1_34MainloopSm90TmaGmmaWarpSpecializedILi5ENS5_IJNS4_1CILi2EEENSA_ILi1EEESC_EEENS1_35KernelTmaWarpSpecializedCooperativeEEENS5_IJNSA_ILi256EEENSA_ILi64EEENSA_ILi32EEEEEENS_10bfloat16_tENS5_IJlSC_lEEESK_SL_NS4_8TiledMMAINS4_8MMA_AtomIJNS4_4SM904GMMA27MMA_64x64x16_F32BF16BF16_SSILNSP_5MajorE0ELSR_0ELNSP_7ScaleInE1ELSS_1EEEEEENS4_6LayoutISD_NS5_IJSC_NSA_ILi0EEESW_EEEEENS5_IJNS4_10UnderscoreESZ_SZ_EEEEENS4_13SM90_TMA_LOADENS4_14ComposedLayoutINS4_7SwizzleILi2ELi4ELi3EEENS4_18smem_ptr_flag_bitsILi16EEENSV_INS5_IJNSA_ILi8EEESI_EEENS5_IJSI_SC_EEEEEEEvNS4_8identityENS4_23SM90_TMA_LOAD_MULTICASTES1C_vS1D_EENS_8epilogue10collective6detail29Sm90TmaWarpSpecializedAdapterINS1H_15DefaultEpilogueISK_SL_SL_NS1G_6thread17LinearCombinationISK_Li1EffLNS1L_9ScaleType4KindE0ELNS_15FloatRoundStyleE2ESK_EENS1_15EpilogueDefaultEEEEEvvEEEEvNT_6ParamsE,@"STO_CUDA_ENTRY STV_DEFAULT"
_ZN7cutlass13device_kernelINS_4gemm6kernel13GemmUniversalIN4cute5tupleIJiiiiEEENS1_10collective13CollectiveMmaINS1_34MainloopSm90TmaGmmaWarpSpecializedILi5ENS5_IJNS4_1CILi2EEENSA_ILi1EEESC_EEENS1_35KernelTmaWarpSpecializedCooperativeEEENS5_IJNSA_ILi256EEENSA_ILi64EEENSA_ILi32EEEEEENS_10bfloat16_tENS5_IJlSC_lEEESK_SL_NS4_8TiledMMAINS4_8MMA_AtomIJNS4_4SM904GMMA27MMA_64x64x16_F32BF16BF16_SSILNSP_5MajorE0ELSR_0ELNSP_7ScaleInE1ELSS_1EEEEEENS4_6LayoutISD_NS5_IJSC_NSA_ILi0EEESW_EEEEENS5_IJNS4_10UnderscoreESZ_SZ_EEEEENS4_13SM90_TMA_LOADENS4_14ComposedLayoutINS4_7SwizzleILi2ELi4ELi3EEENS4_18smem_ptr_flag_bitsILi16EEENSV_INS5_IJNSA_ILi8EEESI_EEENS5_IJSI_SC_EEEEEEEvNS4_8identityENS4_23SM90_TMA_LOAD_MULTICASTES1C_vS1D_EENS_8epilogue10collective6detail29Sm90TmaWarpSpecializedAdapterINS1H_15DefaultEpilogueISK_SL_SL_NS1G_6thread17LinearCombinationISK_Li1EffLNS1L_9ScaleType4KindE0ELNS_15FloatRoundStyleE2ESK_EENS1_15EpilogueDefaultEEEEEvvEEEEvNT_6ParamsE:
[----:B------:R-:W0:Y:S01]  /*0000*/  LDC R1, c[0x0][0x28] ;  /* 0x00000a00ff017b82 */ /* 0x000e220000000800 */
[----:B------:R-:W1:Y:S01]  /*0010*/  S2R R98, SR_TID.X ;  /* 0x0000000000627919 */ /* 0x000e620000002100 */
[----:B------:R-:W-:Y:S01]  /*0020*/  ELECT P0, URZ, PT ;  /* 0x00000000003f782f */ /* 0x000fe20003800000 */
[----:B------:R-:W-:Y:S01]  /*0030*/  BSSY B0, `(.L_x_0) ;  /* 0x000000f000007945 */ /* 0x000fe20003800000 */
[--C-:B-1----:R-:W-:Y:S02]  /*0040*/  SHF.R.U32.HI R0, RZ, 0x5, R98.reuse ;  /* 0x00000005ff007819 */ /* 0x102fe40000011662 */
[----:B------:R-:W-:-:S03]  /*0050*/  SHF.R.U32.HI R7, RZ, 0x7, R98 ;  /* 0x00000007ff077819 */ /* 0x000fc60000011662 */
[----:B------:R-:W1:Y:S04]  /*0060*/  SHFL.IDX PT, R3, R0, RZ, 0x1f ;  /* 0x00001fff00037589 */ /* 0x000e6800000e0000 */
[----:B------:R2:W3:Y:S01]  /*0070*/  SHFL.IDX PT, R2, R7, RZ, 0x1f ;  /* 0x00001fff07027589 */ /* 0x0004e200000e0000 */
[----:B-1----:R-:W-:-:S13]  /*0080*/  ISETP.NE.OR P0, PT, R3, RZ, !P0 ;  /* 0x000000ff0300720c */ /* 0x002fda0004705670 */
[----:B0-23--:R-:W-:Y:S05]  /*0090*/  @P0 BRA `(.L_x_1) ;  /* 0x0000000000200947 */ /* 0x00dfea0003800000 */
[----:B------:R-:W-:Y:S02]  /*00a0*/  ULDC.64 UR4, c[0x0][0x198] ;  /* 0x0000660000047ab9 */ /* 0x000fe40000000a00 */
[----:B------:R-:W-:Y:S02]  /*00b0*/  UIADD3 UR6, UP0, UR4, 0xf0, URZ ;  /* 0x000000f004067890 */ /* 0x000fe4000ff1e03f */
[----:B------:R-:W-:Y:S02]  /*00c0*/  UIADD3 UR4, UP1, UR4, 0x1f0, URZ ;  /* 0x000001f004047890 */ /* 0x000fe4000ff3e03f */
[----:B------:R-:W-:Y:S02]  /*00d0*/  UIADD3.X UR7, URZ, UR5, URZ, UP0, !UPT ;  /* 0x000000053f077290 */ /* 0x000fe400087fe43f */
[----:B------:R-:W-:-:S07]  /*00e0*/  UIADD3.X UR5, URZ, UR5, URZ, UP1, !UPT ;  /* 0x000000053f057290 */ /* 0x000fce0008ffe43f */
[----:B------:R0:W-:Y:S02]  /*00f0*/  UTMACCTL.PF [UR6] ;  /* 0x00000000060079b9 */ /* 0x0001e40008040000 */
[----:B------:R0:W-:Y:S02]  /*0100*/  UTMACCTL.PF [UR4] ;  /* 0x00000000040079b9 */ /* 0x0001e40008040000 */
[----:B0-----:R-:W-:Y:S01]  /*0110*/  NOP ;  /* 0x0000000000007918 */ /* 0x001fe20000000000 */
.L_x_1:
[----:B------:R-:W-:Y:S05]  /*0120*/  BSYNC B0 ;  /* 0x0000000000007941 */ /* 0x000fea0003800000 */
.L_x_0:
[----:B------:R-:W0:Y:S02]  /*0130*/  SHFL.IDX PT, R5, R0, RZ, 0x1f ;  /* 0x00001fff00057589 */ /* 0x000e2400000e0000 */
[----:B0-----:R-:W-:-:S13]  /*0140*/  ISETP.NE.AND P0, PT, R5, RZ, PT ;  /* 0x000000ff0500720c */ /* 0x001fda0003f05270 */
[----:B------:R-:W-:Y:S05]  /*0150*/  @P0 BRA `(.L_x_2) ;  /* 0x0000000000600947 */ /* 0x000fea0003800000 */
[----:B------:R-:W0:Y:S01]  /*0160*/  S2UR UR8, SR_CgaCtaId ;  /* 0x00000000000879c3 */ /* 0x000e220000008800 */
[----:B------:R-:W-:Y:S01]  /*0170*/  UMOV UR4, 0x400 ;  /* 0x0000040000047882 */ /* 0x000fe20000000000 */
[----:B------:R-:W-:Y:S01]  /*0180*/  UMOV UR5, 0x1 ;  /* 0x0000000100057882 */ /* 0x000fe20000000000 */
[----:B------:R-:W-:Y:S01]  /*0190*/  UMOV UR6, 0x4 ;  /* 0x0000000400067882 */ /* 0x000fe20000000000 */
[----:B------:R-:W-:Y:S01]  /*01a0*/  ELECT P0, URZ, PT ;  /* 0x00000000003f782f */ /* 0x000fe20003800000 */
[----:B------:R-:W-:-:S04]  /*01b0*/  UIADD3 UR6, -UR6, 0x100000, URZ ;  /* 0x0010000006067890 */ /* 0x000fc8000fffe13f */
[----:B------:R-:W-:Y:S02]  /*01c0*/  USHF.L.U32 UR7, UR6, 0xb, URZ ;  /* 0x0000000b06077899 */ /* 0x000fe4000800063f */
[----:B------:R-:W-:Y:S02]  /*01d0*/  USHF.L.U32 UR6, UR6, 0x1, URZ ;  /* 0x0000000106067899 */ /* 0x000fe4000800063f */
[----:B0-----:R-:W-:Y:S02]  /*01e0*/  ULEA UR8, UR8, UR4, 0x18 ;  /* 0x0000000408087291 */ /* 0x001fe4000f8ec03f */
[----:B------:R-:W-:-:S04]  /*01f0*/  UIADD3 UR4, -UR5, 0x100000, URZ ;  /* 0x0010000005047890 */ /* 0x000fc8000fffe13f */
[----:B------:R-:W-:Y:S02]  /*0200*/  USHF.L.U32 UR5, UR4, 0xb, URZ ;  /* 0x0000000b04057899 */ /* 0x000fe4000800063f */
[----:B------:R-:W-:Y:S01]  /*0210*/  USHF.L.U32 UR4, UR4, 0x1, URZ ;  /* 0x0000000104047899 */ /* 0x000fe2000800063f */
[----:B------:R-:W0:Y:S11]  /*0220*/  FENCE.VIEW.ASYNC.S ;  /* 0x00000000000073c6 */ /* 0x000e360000000000 */
[----:B0-----:R0:W1:Y:S01]  /*0230*/  SYNCS.EXCH.64 URZ, [UR8], UR4 ;  /* 0x00000004083f75b2 */ /* 0x0010620008000100 */
[----:B------:R0:W2:Y:S01]  /*0240*/  SYNCS.EXCH.64 URZ, [UR8+0x28], UR6 ;  /* 0x00002806083f75b2 */ /* 0x0000a20008000100 */
[----:B------:R0:W3:Y:S01]  /*0250*/  SYNCS.EXCH.64 URZ, [UR8+0x8], UR4 ;  /* 0x00000804083f75b2 */ /* 0x0000e20008000100 */
[----:B------:R0:W4:Y:S01]  /*0260*/  SYNCS.EXCH.64 URZ, [UR8+0x30], UR6 ;  /* 0x00003006083f75b2 */ /* 0x0001220008000100 */
[----:B------:R0:W0:Y:S01]  /*0270*/  SYNCS.EXCH.64 URZ, [UR8+0x10], UR4 ;  /* 0x00001004083f75b2 */ /* 0x0000220008000100 */
[----:B------:R0:W0:Y:S01]  /*0280*/  SYNCS.EXCH.64 URZ, [UR8+0x38], UR6 ;  /* 0x00003806083f75b2 */ /* 0x0000220008000100 */
[----:B------:R0:W0:Y:S01]  /*0290*/  SYNCS.EXCH.64 URZ, [UR8+0x18], UR4 ;  /* 0x00001804083f75b2 */ /* 0x0000220008000100 */
[----:B------:R0:W0:Y:S01]  /*02a0*/  SYNCS.EXCH.64 URZ, [UR8+0x40], UR6 ;  /* 0x00004006083f75b2 */ /* 0x0000220008000100 */
[----:B------:R0:W0:Y:S01]  /*02b0*/  SYNCS.EXCH.64 URZ, [UR8+0x20], UR4 ;  /* 0x00002004083f75b2 */ /* 0x0000220008000100 */
[----:B------:R0:W0:Y:S01]  /*02c0*/  SYNCS.EXCH.64 URZ, [UR8+0x48], UR6 ;  /* 0x00004806083f75b2 */ /* 0x0000220008000100 */
[----:B------:R-:W-:Y:S01]  /*02d0*/  NOP ;  /* 0x0000000000007918 */ /* 0x000fe20000000000 */
.L_x_2:
[----:B------:R-:W-:Y:S01]  /*02e0*/  SHF.R.S32.HI R9, RZ, 0x1f, R98 ;  /* 0x0000001fff097819 */ /* 0x000fe20000011462 */
[----:B------:R-:W5:Y:S01]  /*02f0*/  SHFL.IDX PT, R0, R0, RZ, 0x1f ;  /* 0x00001fff00007589 */ /* 0x000f6200000e0000 */
[----:B0-----:R-:W0:Y:S01]  /*0300*/  S2UR UR8, SR_CTAID.X ;  /* 0x00000000000879c3 */ /* 0x001e220000002500 */
[----:B------:R-:W-:Y:S02]  /*0310*/  ELECT P0, URZ, PT ;  /* 0x00000000003f782f */ /* 0x000fe40003800000 */
[----:B------:R-:W-:Y:S01]  /*0320*/  LEA.HI R9, R9, R98, RZ, 0x7 ;  /* 0x0000006209097211 */ /* 0x000fe200078f38ff */
[----:B------:R-:W1:Y:S01]  /*0330*/  S2R R4, SR_CTAID.Y ;  /* 0x0000000000047919 */ /* 0x000e620000002600 */
[----:B------:R-:W-:Y:S01]  /*0340*/  SHF.R.S32.HI R6, RZ, 0x1f, R5 ;  /* 0x0000001fff067819 */ /* 0x000fe20000011405 */
[----:B------:R-:W-:Y:S01]  /*0350*/  ULDC UR4, c[0x0][0x150] ;  /* 0x0000540000047ab9 */ /* 0x000fe20000000800 */
[----:B------:R-:W-:Y:S01]  /*0360*/  LOP3.LUT R9, R9, 0xffffff80, RZ, 0xc0, !PT ;  /* 0xffffff8009097812 */ /* 0x000fe200078ec0ff */
[----:B------:R-:W-:Y:S01]  /*0370*/  NOP ;  /* 0x0000000000007918 */ /* 0x000fe20000000000 */
[----:B------:R-:W-:Y:S01]  /*0380*/  LEA.HI R6, R6, R5, RZ, 0x2 ;  /* 0x0000000506067211 */ /* 0x000fe200078f10ff */
[----:B------:R-:W2:Y:S01]  /*0390*/  LDC R11, c[0x0][0x144] ;  /* 0x00005100ff0b7b82 */ /* 0x000ea20000000800 */
[----:B------:R-:W-:Y:S01]  /*03a0*/  NOP ;  /* 0x0000000000007918 */ /* 0x000fe20000000000 */
[----:B------:R-:W-:Y:S01]  /*03b0*/  IMAD.IADD R8, R98, 0x1, -R9 ;  /* 0x0000000162087824 */ /* 0x000fe200078e0a09 */
[----:B------:R-:W-:Y:S01]  /*03c0*/  LOP3.LUT R6, R6, 0x3ffffffc, RZ, 0xc0, !PT ;  /* 0x3ffffffc06067812 */ /* 0x000fe200078ec0ff */
[----:B------:R-:W-:Y:S01]  /*03d0*/  IMAD.MOV.U32 R22, RZ, RZ, 0x1 ;  /* 0x00000001ff167424 */ /* 0x000fe200078e00ff */
[----:B------:R-:W-:-:S02]  /*03e0*/  ISETP.NE.AND P3, PT, R2, RZ, PT ;  /* 0x000000ff0200720c */ /* 0x000fc40003f65270 */
[----:B------:R-:W-:Y:S01]  /*03f0*/  SHF.R.S32.HI R9, RZ, 0x1f, R8 ;  /* 0x0000001fff097819 */ /* 0x000fe20000011408 */
[----:B------:R-:W-:Y:S01]  /*0400*/  IMAD.IADD R6, R5, 0x1, -R6 ;  /* 0x0000000105067824 */ /* 0x000fe200078e0a06 */
[----:B------:R-:W3:Y:S02]  /*0410*/  LDC R13, c[0x0][0x140] ;  /* 0x00005000ff0d7b82 */ /* 0x000ee40000000800 */
[----:B------:R-:W-:Y:S02]  /*0420*/  LEA.HI R9, R9, R8, RZ, 0x3 ;  /* 0x0000000809097211 */ /* 0x000fe400078f18ff */
[----:B-----5:R-:W-:Y:S02]  /*0430*/  ISETP.NE.OR P0, PT, R0, RZ, !P0 ;  /* 0x000000ff0000720c */ /* 0x020fe40004705670 */
[----:B------:R-:W-:Y:S02]  /*0440*/  SHF.R.S32.HI R0, RZ, 0x3, R9 ;  /* 0x00000003ff007819 */ /* 0x000fe40000011409 */
[----:B0-----:R-:W-:-:S02]  /*0450*/  I2FP.F32.U32 R10, UR8 ;  /* 0x00000008000a7c45 */ /* 0x001fc40008201000 */
[----:B------:R-:W-:-:S03]  /*0460*/  SHF.R.S32.HI R9, RZ, 0x1f, R9 ;  /* 0x0000001fff097819 */ /* 0x000fc60000011409 */
[----:B------:R-:W-:Y:S01]  /*0470*/  FMUL R10, R10, UR4 ;  /* 0x000000040a0a7c20 */ /* 0x000fe20008400000 */
[----:B------:R-:W-:Y:S01]  /*0480*/  LEA.HI R9, R9, R0, RZ, 0x2 ;  /* 0x0000000009097211 */ /* 0x000fe200078f10ff */
[----:B------:R-:W-:Y:S01]  /*0490*/  ULDC UR4, c[0x0][0x154] ;  /* 0x0000550000047ab9 */ /* 0x000fe20000000800 */
[----:B-1----:R-:W-:Y:S01]  /*04a0*/  I2FP.F32.U32 R12, R4 ;  /* 0x00000004000c7245 */ /* 0x002fe20000201000 */
[----:B------:R-:W-:Y:S01]  /*04b0*/  VOTEU.ALL UP0, P0 ;  /* 0x00000000003f7886 */ /* 0x000fe20000000000 */
[----:B------:R-:W-:Y:S01]  /*04c0*/  LOP3.LUT R9, R9, 0xfffffffc, RZ, 0xc0, !PT ;  /* 0xfffffffc09097812 */ /* 0x000fe200078ec0ff */
[----:B------:R-:W0:Y:S01]  /*04d0*/  F2I.U32.TRUNC.NTZ R10, R10 ;  /* 0x0000000a000a7305 */ /* 0x000e22000020f000 */
[----:B------:R-:W-:Y:S01]  /*04e0*/  VOTEU.ALL UP1, P0 ;  /* 0x00000000003f7886 */ /* 0x000fe20000020000 */
[----:B------:R-:W-:Y:S01]  /*04f0*/  FMUL R12, R12, UR4 ;  /* 0x000000040c0c7c20 */ /* 0x000fe20008400000 */
[----:B------:R-:W1:Y:S01]  /*0500*/  @!UP0 S2UR UR7, SR_CgaCtaId ;  /* 0x00000000000789c3 */ /* 0x000e620000008800 */
[----:B------:R-:W-:Y:S01]  /*0510*/  IMAD.IADD R9, R0, 0x1, -R9 ;  /* 0x0000000100097824 */ /* 0x000fe200078e0a09 */
[----:B------:R-:W-:Y:S01]  /*0520*/  SHF.R.S32.HI R0, RZ, 0x1f, R3 ;  /* 0x0000001fff007819 */ /* 0x000fe20000011403 */
[----:B------:R-:W-:Y:S01]  /*0530*/  UMOV UR4, 0x20 ;  /* 0x0000002000047882 */ /* 0x000fe20000000000 */
[----:B------:R-:W-:Y:S01]  /*0540*/  @!UP0 UMOV UR6, 0x400 ;  /* 0x0000040000068882 */ /* 0x000fe20000000000 */
[----:B------:R-:W-:Y:S01]  /*0550*/  IMAD R19, R6, 0x4, R9 ;  /* 0x0000000406137824 */ /* 0x000fe200078e0209 */
[----:B------:R-:W5:Y:S01]  /*0560*/  F2I.U32.TRUNC.NTZ R12, R12 ;  /* 0x0000000c000c7305 */ /* 0x000f62000020f000 */
[----:B------:R-:W-:Y:S01]  /*0570*/  LEA.HI R0, R0, R3, RZ, 0x2 ;  /* 0x0000000300007211 */ /* 0x000fe200078f10ff */
[----:B------:R-:W4:Y:S01]  /*0580*/  LDC R9, c[0x0][0x148] ;  /* 0x00005200ff097b82 */ /* 0x000f220000000800 */
[----:B------:R-:W-:-:S04]  /*0590*/  @!UP0 UIADD3 UR4, -UR4, 0x100000, URZ ;  /* 0x0010000004048890 */ /* 0x000fc8000fffe13f */
[----:B------:R-:W-:Y:S02]  /*05a0*/  @!UP0 USHF.L.U32 UR5, UR4, 0xb, URZ ;  /* 0x0000000b04058899 */ /* 0x000fe4000800063f */
[----:B------:R-:W-:Y:S01]  /*05b0*/  @!UP0 USHF.L.U32 UR4, UR4, 0x1, URZ ;  /* 0x0000000104048899 */ /* 0x000fe2000800063f */
[----:B------:R-:W-:Y:S01]  /*05c0*/  LEA.HI R6, R19, R19, RZ, 0x1 ;  /* 0x0000001313067211 */ /* 0x000fe200078f08ff */
[----:B0-----:R-:W-:Y:S01]  /*05d0*/  IMAD.MOV R14, RZ, RZ, -R10 ;  /* 0x000000ffff0e7224 */ /* 0x001fe200078e0a0a */
[----:B------:R-:W-:Y:S02]  /*05e0*/  LOP3.LUT R0, R0, 0xfffffffc, RZ, 0xc0, !PT ;  /* 0xfffffffc00007812 */ /* 0x000fe400078ec0ff */
[----:B------:R-:W-:Y:S01]  /*05f0*/  LOP3.LUT R10, R6, 0xfffffffe, RZ, 0xc0, !PT ;  /* 0xfffffffe060a7812 */ /* 0x000fe200078ec0ff */
[----:B--2---:R-:W-:Y:S01]  /*0600*/  IMAD R6, R11, R14, UR8 ;  /* 0x000000080b067e24 */ /* 0x004fe2000f8e020e */
[----:B---3--:R-:W-:Y:S01]  /*0610*/  ISETP.EQ.U32.AND P2, PT, R13, 0x1, PT ;  /* 0x000000010d00780c */ /* 0x008fe20003f42070 */
[----:B------:R-:W-:-:S02]  /*0620*/  IMAD.IADD R3, R3, 0x1, -R0 ;  /* 0x0000000103037824 */ /* 0x000fc400078e0a00 */
[C---:B------:R-:W-:Y:S02]  /*0630*/  IMAD.IADD R11, R19.reuse, 0x1, -R10 ;  /* 0x00000001130b7824 */ /* 0x040fe400078e0a0a */
[----:B------:R-:W-:Y:S01]  /*0640*/  IMAD.SHL.U32 R10, R19, 0x4, RZ ;  /* 0x00000004130a7824 */ /* 0x000fe200078e00ff */
[----:B------:R-:W-:Y:S01]  /*0650*/  ISETP.NE.AND P1, PT, R3, 0x3, PT ;  /* 0x000000030300780c */ /* 0x000fe20003f25270 */
[----:B-----5:R-:W-:Y:S01]  /*0660*/  IMAD.MOV R24, RZ, RZ, -R12 ;  /* 0x000000ffff187224 */ /* 0x020fe200078e0a0c */
[----:B------:R-:W-:Y:S01]  /*0670*/  ISETP.NE.AND P4, PT, R11, R6, PT ;  /* 0x000000060b00720c */ /* 0x000fe20003f85270 */
[----:B-1----:R-:W-:Y:S01]  /*0680*/  @!UP0 ULEA UR6, UR7, UR6, 0x18 ;  /* 0x0000000607068291 */ /* 0x002fe2000f8ec03f */
[----:B------:R-:W-:Y:S01]  /*0690*/  LOP3.LUT R19, R19, 0xc, R10, 0x78, !PT ;  /* 0x0000000c13137812 */ /* 0x000fe200078e780a */
[----:B------:R-:W-:Y:S01]  /*06a0*/  VOTEU.ALL UP0, P0 ;  /* 0x00000000003f7886 */ /* 0x000fe20000000000 */
[----:B------:R-:W-:Y:S01]  /*06b0*/  LOP3.LUT P0, RZ, R8, 0x7, RZ, 0xc0, !PT ;  /* 0x0000000708ff7812 */ /* 0x000fe2000780c0ff */
[----:B------:R-:W-:Y:S01]  /*06c0*/  VIADD R8, R2, 0xffffffff ;  /* 0xffffffff02087836 */ /* 0x000fe20000000000 */
[----:B------:R-:W-:Y:S01]  /*06d0*/  ISETP.EQ.OR P1, PT, R3, RZ, !P1 ;  /* 0x000000ff0300720c */ /* 0x000fe20004f22670 */
[----:B----4-:R-:W-:Y:S01]  /*06e0*/  IMAD R11, R9, R24, R4 ;  /* 0x00000018090b7224 */ /* 0x010fe200078e0204 */
[----:B------:R-:W-:-:S02]  /*06f0*/  ISETP.LT.U32.AND P0, PT, R19, 0x2, !P0 ;  /* 0x000000021300780c */ /* 0x000fc40004701070 */
[----:B------:R-:W-:Y:S02]  /*0700*/  ISETP.EQ.AND P1, PT, R2, RZ, P1 ;  /* 0x000000ff0200720c */ /* 0x000fe40000f22270 */
[----:B------:R-:W-:Y:S01]  /*0710*/  ISETP.GE.U32.AND P6, PT, R8, 0x2, PT ;  /* 0x000000020800780c */ /* 0x000fe20003fc6070 */
[----:B------:R-:W0:Y:S02]  /*0720*/  FENCE.VIEW.ASYNC.S ;  /* 0x00000000000073c6 */ /* 0x000e240000000000 */
[----:B0-----:R0:W1:Y:S01]  /*0730*/  @!UP0 SYNCS.EXCH.64 URZ, [UR6+0x60], UR4 ;  /* 0x00006004063f85b2 */ /* 0x0010620008000100 */
[----:B------:R-:W-:Y:S02]  /*0740*/  @P4 LEA.HI R0, R19, R19, RZ, 0x1 ;  /* 0x0000001313004211 */ /* 0x000fe400078f08ff */
[----:B------:R-:W-:Y:S02]  /*0750*/  SEL R18, RZ, 0x1, !P1 ;  /* 0x00000001ff127807 */ /* 0x000fe40004800000 */
[----:B------:R-:W-:-:S02]  /*0760*/  @P4 SHF.R.S32.HI R0, RZ, 0x1, R0 ;  /* 0x00000001ff004819 */ /* 0x000fc40000011400 */
[----:B------:R-:W-:Y:S02]  /*0770*/  SEL R18, R18, 0x2, P6 ;  /* 0x0000000212127807 */ /* 0x000fe40003000000 */
[----:B------:R-:W-:Y:S02]  /*0780*/  @P4 ISETP.NE.AND P5, PT, R0, R11, PT ;  /* 0x0000000b0000420c */ /* 0x000fe40003fa5270 */
[----:B------:R-:W-:Y:S02]  /*0790*/  SEL R11, RZ, 0x1, !P0 ;  /* 0x00000001ff0b7807 */ /* 0x000fe40004000000 */
[----:B------:R-:W-:Y:S02]  /*07a0*/  @P4 SEL R22, RZ, 0x1, P5 ;  /* 0x00000001ff164807 */ /* 0x000fe40002800000 */
[----:B------:R-:W-:Y:S01]  /*07b0*/  LOP3.LUT R0, R98, 0x7f, RZ, 0xc0, !PT ;  /* 0x0000007f62007812 */ /* 0x000fe200078ec0ff */
[----:B------:R0:W2:Y:S01]  /*07c0*/  @!UP1 SYNCS.EXCH.64 URZ, [UR6+0x68], UR4 ;  /* 0x00006804063f95b2 */ /* 0x0000a20008000100 */
[----:B------:R-:W-:Y:S01]  /*07d0*/  LOP3.LUT R22, R22, R11, RZ, 0xc0, !PT ;  /* 0x0000000b16167212 */ /* 0x000fe200078ec0ff */
[----:B------:R-:W-:Y:S01]  /*07e0*/  NOP ;  /* 0x0000000000007918 */ /* 0x000fe20000000000 */
[----:B------:R-:W-:Y:S05]  /*07f0*/  @!P2 BRA `(.L_x_3) ;  /* 0x000000000008a947 */ /* 0x000fea0003800000 */
[----:B-12---:R-:W-:Y:S01]  /*0800*/  UCGABAR_ARV ;  /* 0x00000000000079c7 */ /* 0x006fe20008000000 */
[----:B------:R-:W-:Y:S05]  /*0810*/  BRA `(.L_x_4) ;  /* 0x0000000000047947 */ /* 0x000fea0003800000 */
.L_x_3:
[----:B-12---:R-:W-:Y:S01]  /*0820*/  NOP ;  /* 0x0000000000007918 */ /* 0x006fe20000000000 */
.L_x_4:
[----:B------:R-:W1:Y:S01]  /*0830*/  LDC R2, c[0x0][0x65c] ;  /* 0x00019700ff027b82 */ /* 0x000e620000000800 */
[----:B------:R-:W-:Y:S01]  /*0840*/  LOP3.LUT R5, R5, 0xfffff7ff, RZ, 0xc0, !PT ;  /* 0xfffff7ff05057812 */ /* 0x000fe200078ec0ff */
[----:B------:R-:W-:Y:S02]  /*0850*/  IMAD.U32 R10, RZ, RZ, UR8 ;  /* 0x00000008ff0a7e24 */ /* 0x000fe4000f8e00ff */
[----:B------:R-:W-:Y:S01]  /*0860*/  IMAD.MOV.U32 R11, RZ, RZ, RZ ;  /* 0x000000ffff0b7224 */ /* 0x000fe200078e00ff */
[----:B-1----:R-:W-:-:S13]  /*0870*/  ISETP.NE.AND P1, PT, R2, 0x1, PT ;  /* 0x000000010200780c */ /* 0x002fda0003f25270 */
[----:B------:R-:W1:Y:S01]  /*0880*/  @P1 LDC R17, c[0x0][0x10] ;  /* 0x00000400ff111b82 */ /* 0x000e620000000800 */
[----:B------:R-:W-:Y:S01]  /*0890*/  @P1 LOP3.LUT R5, R5, 0x800, RZ, 0xfc, !PT ;  /* 0x0000080005051812 */ /* 0x000fe200078efcff */
[----:B------:R-:W-:Y:S02]  /*08a0*/  @P1 IMAD.MOV.U32 R5, RZ, RZ, RZ ;  /* 0x000000ffff051224 */ /* 0x000fe400078e00ff */
[----:B------:R-:W-:-:S04]  /*08b0*/  @P1 IMAD.MOV.U32 R15, RZ, RZ, RZ ;  /* 0x000000ffff0f1224 */ /* 0x000fc800078e00ff */
[----:B------:R-:W2:Y:S01]  /*08c0*/  @!P1 LDC R13, c[0x0][0xc] ;  /* 0x00000300ff0d9b82 */ /* 0x000ea20000000800 */
[----:B0-----:R-:W-:Y:S01]  /*08d0*/  ULDC UR4, c[0x0][0xc] ;  /* 0x0000030000047ab9 */ /* 0x001fe20000000800 */
[----:B------:R-:W-:Y:S01]  /*08e0*/  ULDC UR5, c[0x0][0x10] ;  /* 0x0000040000057ab9 */ /* 0x000fe20000000800 */
[----:B------:R-:W-:Y:S01]  /*08f0*/  ULDC UR6, c[0x0][0x14] ;  /* 0x0000050000067ab9 */ /* 0x000fe20000000800 */
[----:B------:R-:W-:-:S04]  /*0900*/  UIMAD.WIDE.U32 UR4, UR4, UR5, URZ ;  /* 0x00000005040472a5 */ /* 0x000fc8000f8e003f */
[----:B------:R-:W-:Y:S02]  /*0910*/  UIMAD.WIDE.U32 UR36, UR4, UR6, URZ ;  /* 0x00000006042472a5 */ /* 0x000fe4000f8e003f */
[----:B------:R-:W-:-:S04]  /*0920*/  UIMAD UR42, UR5, UR6, URZ ;  /* 0x00000006052a72a4 */ /* 0x000fc8000f8e023f */
[----:B------:R-:W-:Y:S01]  /*0930*/  UIADD3 UR42, UR37, UR42, URZ ;  /* 0x0000002a252a7290 */ /* 0x000fe2000fffe03f */
[----:B-1----:R-:W-:-:S04]  /*0940*/  @P1 IMAD.WIDE.U32 R16, R17, UR8, R4 ;  /* 0x0000000811101c25 */ /* 0x002fc8000f8e0004 */
[----:B------:R-:W-:Y:S02]  /*0950*/  @P1 IMAD.IADD R17, R17, 0x1, R15 ;  /* 0x0000000111111824 */ /* 0x000fe400078e020f */
[----:B--2---:R-:W-:-:S04]  /*0960*/  @!P1 IMAD.WIDE.U32 R10, R4, R13, R10 ;  /* 0x0000000d040a9225 */ /* 0x004fc800078e000a */
[----:B------:R-:W-:Y:S02]  /*0970*/  @!P1 IMAD.MOV.U32 R16, RZ, RZ, R10 ;  /* 0x000000ffff109224 */ /* 0x000fe400078e000a */
[----:B------:R-:W-:Y:S01]  /*0980*/  @!P1 IMAD.MOV.U32 R17, RZ, RZ, R11 ;  /* 0x000000ffff119224 */ /* 0x000fe200078e000b */
[----:B------:R-:W-:Y:S06]  /*0990*/  @!P2 BRA `(.L_x_5) ;  /* 0x00000000000ca947 */ /* 0x000fec0003800000 */
[----:B------:R-:W-:Y:S01]  /*09a0*/  UCGABAR_WAIT ;  /* 0x0000000000007dc7 */ /* 0x000fe20008000000 */
[----:B------:R-:W-:Y:S01]  /*09b0*/  CCTL.IVALL ;  /* 0x00000000ff00798f */ /* 0x000fe20002000000 */
[----:B------:R-:W-:Y:S05]  /*09c0*/  BRA `(.L_x_6) ;  /* 0x0000000000047947 */ /* 0x000fea0003800000 */
.L_x_5:
[----:B------:R-:W-:Y:S06]  /*09d0*/  BAR.SYNC.DEFER_BLOCKING 0x0 ;  /* 0x0000000000007b1d */ /* 0x000fec0000010000 */
.L_x_6:
[----:B------:R-:W-:Y:S05]  /*09e0*/  @!P3 BRA `(.L_x_7) ;  /* 0x00000068008cb947 */ /* 0x000fea0003800000 */
[----:B------:R-:W-:-:S13]  /*09f0*/  ISETP.GT.U32.AND P0, PT, R8, 0x1, PT ;  /* 0x000000010800780c */ /* 0x000fda0003f04070 */
[----:B------:R-:W-:Y:S05]  /*0a00*/  @P0 EXIT ;  /* 0x000000000000094d */ /* 0x000fea0003800000 */
[----:B------:R-:W-:Y:S01]  /*0a10*/  ULDC.64 UR4, c[0x0][0x650] ;  /* 0x0001940000047ab9 */ /* 0x000fe20000000a00 */
[----:B------:R-:W-:Y:S01]  /*0a20*/  PRMT R3, RZ, 0x7610, R3 ;  /* 0x00007610ff037816 */ /* 0x000fe20000000003 */
[----:B------:R-:W-:Y:S01]  /*0a30*/  IMAD.MOV.U32 R109, RZ, RZ, -0x1 ;  /* 0xffffffffff6d7424 */ /* 0x000fe200078e00ff */
[----:B------:R-:W-:Y:S01]  /*0a40*/  ISETP.GE.U32.AND P0, PT, R16, UR4, PT ;  /* 0x0000000410007c0c */ /* 0x000fe2000bf06070 */
[----:B------:R-:W-:Y:S02]  /*0a50*/  IMAD.MOV.U32 R102, RZ, RZ, -0x1 ;  /* 0xffffffffff667424 */ /* 0x000fe400078e00ff */
[----:B------:R-:W-:Y:S01]  /*0a60*/  IMAD.MOV.U32 R23, RZ, RZ, -0x1 ;  /* 0xffffffffff177424 */ /* 0x000fe200078e00ff */
[----:B------:R-:W-:-:S13]  /*0a70*/  ISETP.GE.U32.AND.EX P0, PT, R17, UR5, PT, P0 ;  /* 0x0000000511007c0c */ /* 0x000fda000bf06100 */
[----:B------:R-:W-:Y:S05]  /*0a80*/  @P0 BRA `(.L_x_8) ;  /* 0x00000004002c0947 */ /* 0x000fea0003800000 */
[----:B------:R-:W0:Y:S01]  /*0a90*/  LDC.64 R26, c[0x0][0x628] ;  /* 0x00018a00ff1a7b82 */ /* 0x000e220000000a00 */
[----:B------:R-:W-:Y:S02]  /*0aa0*/  IMAD.MOV.U32 R10, RZ, RZ, R16 ;  /* 0x000000ffff0a7224 */ /* 0x000fe400078e0010 */
[----:B------:R-:W-:-:S05]  /*0ab0*/  IMAD.MOV.U32 R11, RZ, RZ, R17 ;  /* 0x000000ffff0b7224 */ /* 0x000fca00078e0011 */
[----:B------:R-:W1:Y:S08]  /*0ac0*/  LDC R8, c[0x0][0x630] ;  /* 0x00018c00ff087b82 */ /* 0x000e700000000800 */
[----:B------:R-:W2:Y:S01]  /*0ad0*/  LDC.64 R28, c[0x0][0x620] ;  /* 0x00018800ff1c7b82 */ /* 0x000ea20000000a00 */
[----:B0-----:R-:W-:-:S04]  /*0ae0*/  ISETP.NE.U32.AND P0, PT, R26, RZ, PT ;  /* 0x000000ff1a00720c */ /* 0x001fc80003f05070 */
[----:B------:R-:W-:-:S13]  /*0af0*/  ISETP.NE.AND.EX P0, PT, R27, RZ, PT, P0 ;  /* 0x000000ff1b00720c */ /* 0x000fda0003f05300 */
[----:B-12---:R-:W-:Y:S05]  /*0b00*/  @!P0 BRA `(.L_x_9) ;  /* 0x0000000000288947 */ /* 0x006fea0003800000 */
[----:B------:R-:W0:Y:S02]  /*0b10*/  LDC R3, c[0x0][0x634] ;  /* 0x00018d00ff037b82 */ /* 0x000e240000000800 */
[----:B0-----:R-:W-:-:S05]  /*0b20*/  IADD3 R3, P0, R16, R3, RZ ;  /* 0x0000000310037210 */ /* 0x001fca0007f1e0ff */
[----:B------:R-:W-:-:S04]  /*0b30*/  IMAD.X R21, RZ, RZ, R17, P0 ;  /* 0x000000ffff157224 */ /* 0x000fc800000e0611 */
[----:B------:R-:W-:-:S04]  /*0b40*/  IMAD.WIDE.U32 R10, R21, R26, RZ ;  /* 0x0000001a150a7225 */ /* 0x000fc800078e00ff */
[----:B------:R-:W-:-:S04]  /*0b50*/  IMAD.WIDE.U32 R12, P0, R3, R27, R10 ;  /* 0x0000001b030c7225 */ /* 0x000fc8000780000a */
[----:B------:R-:W-:-:S04]  /*0b60*/  IMAD.WIDE.U32 R10, R3, R26, RZ ;  /* 0x0000001a030a7225 */ /* 0x000fc800078e00ff */
[----:B------:R-:W-:Y:S01]  /*0b70*/  IMAD.X R15, RZ, RZ, RZ, P0 ;  /* 0x000000ffff0f7224 */ /* 0x000fe200000e06ff */
[----:B------:R-:W-:Y:S01]  /*0b80*/  IADD3 RZ, P0, R11, R12, RZ ;  /* 0x0000000c0bff7210 */ /* 0x000fe20007f1e0ff */
[----:B------:R-:W-:-:S04]  /*0b90*/  IMAD.MOV.U32 R14, RZ, RZ, R13 ;  /* 0x000000ffff0e7224 */ /* 0x000fc800078e000d */
[----:B------:R-:W-:-:S08]  /*0ba0*/  IMAD.WIDE.U32.X R10, R21, R27, R14, P0 ;  /* 0x0000001b150a7225 */ /* 0x000fd000000e040e */
.L_x_9:
[----:B------:R-:W0:Y:S01]  /*0bb0*/  LDC.64 R32, c[0x0][0x640] ;  /* 0x00019000ff207b82 */ /* 0x000e220000000a00 */
[--C-:B------:R-:W-:Y:S01]  /*0bc0*/  SHF.R.U64 R27, R10, R8, R11.reuse ;  /* 0x000000080a1b7219 */ /* 0x100fe2000000120b */
[----:B------:R-:W-:Y:S01]  /*0bd0*/  IMAD R31, R9, R24, R4 ;  /* 0x00000018091f7224 */ /* 0x000fe200078e0204 */
[----:B------:R-:W-:Y:S01]  /*0be0*/  SHF.R.U32.HI R3, RZ, R8, R11 ;  /* 0x00000008ff037219 */ /* 0x000fe2000001160b */
[----:B------:R-:W-:Y:S01]  /*0bf0*/  IMAD.MOV.U32 R23, RZ, RZ, 0x1 ;  /* 0x00000001ff177424 */ /* 0x000fe200078e00ff */
[----:B------:R-:W-:-:S03]  /*0c00*/  IADD3 R5, P0, RZ, -R27, RZ ;  /* 0x8000001bff057210 */ /* 0x000fc60007f1e0ff */
[----:B------:R-:W1:Y:S02]  /*0c10*/  LDC R12, c[0x0][0x618] ;  /* 0x00018600ff0c7b82 */ /* 0x000e640000000800 */
[----:B------:R-:W-:Y:S02]  /*0c20*/  IMAD.X R3, RZ, RZ, ~R3, P0 ;  /* 0x000000ffff037224 */ /* 0x000fe400000e0e03 */
[----:B------:R-:W-:-:S04]  /*0c30*/  IMAD.WIDE.U32 R10, R5, R28, R16 ;  /* 0x0000001c050a7225 */ /* 0x000fc800078e0010 */
[----:B------:R-:W2:Y:S01]  /*0c40*/  LDC R20, c[0x0][0x608] ;  /* 0x00018200ff147b82 */ /* 0x000ea20000000800 */
[----:B------:R-:W-:Y:S02]  /*0c50*/  IMAD R8, R3, R28, RZ ;  /* 0x0000001c03087224 */ /* 0x000fe400078e02ff */
[----:B------:R-:W-:Y:S02]  /*0c60*/  IMAD.MOV.U32 R3, RZ, RZ, -0x1 ;  /* 0xffffffffff037424 */ /* 0x000fe400078e00ff */
[----:B------:R-:W-:-:S03]  /*0c70*/  IMAD R5, R5, R29, R8 ;  /* 0x0000001d05057224 */ /* 0x000fc600078e0208 */
[----:B------:R-:W3:Y:S01]  /*0c80*/  LDC R30, c[0x0][0x658] ;  /* 0x00019600ff1e7b82 */ /* 0x000ee20000000800 */
[----:B------:R-:W-:Y:S01]  /*0c90*/  IMAD.IADD R5, R11, 0x1, R5 ;  /* 0x000000010b057824 */ /* 0x000fe200078e0205 */
[----:B0-----:R-:W-:-:S04]  /*0ca0*/  ISETP.NE.U32.AND P0, PT, R32, RZ, PT ;  /* 0x000000ff2000720c */ /* 0x001fc80003f05070 */
[----:B------:R-:W-:Y:S02]  /*0cb0*/  ISETP.NE.AND.EX P0, PT, R33, RZ, PT, P0 ;  /* 0x000000ff2100720c */ /* 0x000fe40003f05300 */
[----:B------:R-:W0:Y:S01]  /*0cc0*/  LDC R26, c[0x0][0x600] ;  /* 0x00018000ff1a7b82 */ /* 0x000e220000000800 */
[-CC-:B-1----:R-:W-:Y:S02]  /*0cd0*/  SHF.R.U64 R14, R10, R12.reuse, R5.reuse ;  /* 0x0000000c0a0e7219 */ /* 0x182fe40000001205 */
[----:B------:R-:W-:-:S05]  /*0ce0*/  SHF.R.U32.HI R5, RZ, R12, R5 ;  /* 0x0000000cff057219 */ /* 0x000fca0000011605 */
[----:B------:R-:W1:Y:S01]  /*0cf0*/  LDC R15, c[0x0][0x648] ;  /* 0x00019200ff0f7b82 */ /* 0x000e620000000800 */
[-CC-:B--2---:R-:W-:Y:S02]  /*0d00*/  SHF.R.U64 R29, R14, R20.reuse, R5.reuse ;  /* 0x000000140e1d7219 */ /* 0x184fe40000001205 */
[----:B------:R-:W-:-:S05]  /*0d10*/  SHF.R.U32.HI R5, RZ, R20, R5 ;  /* 0x00000014ff057219 */ /* 0x000fca0000011605 */
[----:B------:R-:W2:Y:S01]  /*0d20*/  LDC R21, c[0x0][0x638] ;  /* 0x00018e00ff157b82 */ /* 0x000ea20000000800 */
[-CC-:B---3--:R-:W-:Y:S02]  /*0d30*/  SHF.R.U64 R20, R29, R30.reuse, R5.reuse ;  /* 0x0000001e1d147219 */ /* 0x188fe40000001205 */
[-C--:B------:R-:W-:Y:S02]  /*0d40*/  SHF.L.U32 R3, R3, R30.reuse, RZ ;  /* 0x0000001e03037219 */ /* 0x080fe400000006ff */
[----:B------:R-:W-:Y:S01]  /*0d50*/  SHF.R.U32.HI R5, RZ, R30, R5 ;  /* 0x0000001eff057219 */ /* 0x000fe20000011605 */
[----:B------:R-:W-:Y:S01]  /*0d60*/  IMAD.MOV.U32 R4, RZ, RZ, R20 ;  /* 0x000000ffff047224 */ /* 0x000fe200078e0014 */
[----:B------:R-:W-:Y:S01]  /*0d70*/  LOP3.LUT R12, RZ, R3, RZ, 0x33, !PT ;  /* 0x00000003ff0c7212 */ /* 0x000fe200078e33ff */
[----:B------:R-:W3:Y:S01]  /*0d80*/  LDC R25, c[0x0][0x610] ;  /* 0x00018400ff197b82 */ /* 0x000ee20000000800 */
[----:B------:R-:W-:Y:S05]  /*0d90*/  @!P0 BRA `(.L_x_10) ;  /* 0x0000000000288947 */ /* 0x000fea0003800000 */
[----:B------:R-:W4:Y:S02]  /*0da0*/  LDC R3, c[0x0][0x64c] ;  /* 0x00019300ff037b82 */ /* 0x000f240000000800 */
[----:B----4-:R-:W-:-:S05]  /*0db0*/  IADD3 R3, P0, R20, R3, RZ ;  /* 0x0000000314037210 */ /* 0x010fca0007f1e0ff */
        /* <DEDUP_REMOVED lines=8> */
.L_x_10:
[----:B-1----:R-:W-:Y:S01]  /*0e40*/  SHF.R.U64 R4, R4, R15, R5 ;  /* 0x0000000f04047219 */ /* 0x002fe20000001205 */
[----:B0-----:R-:W-:Y:S01]  /*0e50*/  VIADD R5, R26, 0xffffffff ;  /* 0xffffffff1a057836 */ /* 0x001fe20000000000 */
[----:B------:R-:W-:Y:S01]  /*0e60*/  SHF.L.U32 R3, R23, R30, RZ ;  /* 0x0000001e17037219 */ /* 0x000fe200000006ff */
[----:B------:R-:W-:Y:S01]  /*0e70*/  IMAD.MOV.U32 R23, RZ, RZ, R27 ;  /* 0x000000ffff177224 */ /* 0x000fe200078e001b */
[----:B------:R-:W-:Y:S01]  /*0e80*/  LOP3.LUT R12, R29, R12, RZ, 0xc0, !PT ;  /* 0x0000000c1d0c7212 */ /* 0x000fe200078ec0ff */
[----:B------:R-:W-:Y:S01]  /*0e90*/  IMAD.MOV R8, RZ, RZ, -R4 ;  /* 0x000000ffff087224 */ /* 0x000fe200078e0a04 */
[----:B------:R-:W-:Y:S02]  /*0ea0*/  SEL R6, R6, R31, !P1 ;  /* 0x0000001f06067207 */ /* 0x000fe40004800000 */
[----:B------:R-:W-:Y:S01]  /*0eb0*/  LOP3.LUT R5, R14, R5, RZ, 0xc0, !PT ;  /* 0x000000050e057212 */ /* 0x000fe200078ec0ff */
[----:B------:R-:W-:Y:S02]  /*0ec0*/  IMAD R9, R3, R4, R12 ;  /* 0x0000000403097224 */ /* 0x000fe400078e020c */
[----:B--2---:R-:W-:-:S02]  /*0ed0*/  IMAD R3, R8, R21, R20 ;  /* 0x0000001508037224 */ /* 0x004fc400078e0214 */
[----:B---3--:R-:W-:Y:S02]  /*0ee0*/  IMAD R6, R9, R25, R6 ;  /* 0x0000001909067224 */ /* 0x008fe400078e0206 */
[----:B------:R-:W-:Y:S02]  /*0ef0*/  IMAD R109, R3, R26, R5 ;  /* 0x0000001a036d7224 */ /* 0x000fe400078e0205 */
[----:B------:R-:W-:-:S03]  /*0f00*/  IMAD.MOV.U32 R4, RZ, RZ, 0x1 ;  /* 0x00000001ff047424 */ /* 0x000fc600078e00ff */
[----:B------:R-:W-:Y:S02]  /*0f10*/  SEL R102, R109, R6, !P1 ;  /* 0x000000066d667207 */ /* 0x000fe40004800000 */
[----:B------:R-:W-:Y:S02]  /*0f20*/  PRMT R3, R4, 0x7610, R3 ;  /* 0x0000761004037816 */ /* 0x000fe40000000003 */
[----:B------:R-:W-:-:S07]  /*0f30*/  SEL R109, R6, R109, !P1 ;  /* 0x0000006d066d7207 */ /* 0x000fce0004800000 */
.L_x_8:
[----:B------:R-:W-:-:S08]  /*0f40*/  NOP ;  /* 0x0000000000007918 */ /* 0x000fd00000000000 */
[----:B------:R-:W0:Y:S02]  /*0f50*/  USETMAXREG.TRY_ALLOC.CTAPOOL UP0, 0xe8 ;  /* 0x000000e8000079c8 */ /* 0x000e240008000600 */
[----:B0-----:R-:W-:-:S13]  /*0f60*/  PLOP3.LUT P0, PT, PT, PT, UP0, 0x80, 0x0 ;  /* 0x000000000000781c */ /* 0x001fda0003f0f008 */
[----:B------:R-:W-:Y:S05]  /*0f70*/  @!P0 BRA `(.L_x_8) ;  /* 0xfffffffc00f08947 */ /* 0x000fea000383ffff */
[----:B------:R-:W-:Y:S01]  /*0f80*/  ULDC.64 UR4, c[0x0][0x598] ;  /* 0x0001660000047ab9 */ /* 0x000fe20000000a00 */
[----:B------:R-:W-:Y:S01]  /*0f90*/  ULDC.64 UR38, c[0x0][0x208] ;  /* 0x0000820000267ab9 */ /* 0x000fe20000000a00 */
[----:B------:R-:W-:-:S04]  /*0fa0*/  ISETP.NE.U32.AND P0, PT, RZ, UR4, PT ;  /* 0x00000004ff007c0c */ /* 0x000fc8000bf05070 */
[----:B------:R-:W-:-:S13]  /*0fb0*/  ISETP.NE.AND.EX P0, PT, RZ, UR5, PT, P0 ;  /* 0x00000005ff007c0c */ /* 0x000fda000bf05300 */
[----:B------:R-:W-:Y:S05]  /*0fc0*/  @!P0 BRA `(.L_x_11) ;  /* 0x00000000001c8947 */ /* 0x000fea0003800000 */
[----:B------:R-:W0:Y:S02]  /*0fd0*/  LDC.64 R4, c[0x0][0x598] ;  /* 0x00016600ff047b82 */ /* 0x000e240000000a00 */
[----:B0-----:R-:W2:Y:S02]  /*0fe0*/  LDG.E.64 R4, desc[UR38][R4.64] ;  /* 0x0000002604047981 */ /* 0x001ea4000c1e1b00 */
[----:B--2---:R-:W-:-:S04]  /*0ff0*/  ISETP.NE.U32.AND P0, PT, R4, RZ, PT ;  /* 0x000000ff0400720c */ /* 0x004fc80003f05070 */
[----:B------:R-:W-:-:S13]  /*1000*/  ISETP.NE.AND.EX P0, PT, R5, RZ, PT, P0 ;  /* 0x000000ff0500720c */ /* 0x000fda0003f05300 */
[----:B------:R-:W-:Y:S05]  /*1010*/  @!P0 BRA `(.L_x_11) ;  /* 0x0000000000088947 */ /* 0x000fea0003800000 */
[----:B------:R0:W5:Y:S01]  /*1020*/  LD.E R90, desc[UR38][R4.64] ;  /* 0x00000026045a7980 */ /* 0x000162000c101900 */
[----:B------:R-:W-:Y:S05]  /*1030*/  BRA `(.L_x_12) ;  /* 0x0000000000247947 */ /* 0x000fea0003800000 */
.L_x_11:
[----:B------:R-:W-:Y:S02]  /*1040*/  ULDC.64 UR4, c[0x0][0x588] ;  /* 0x0001620000047ab9 */ /* 0x000fe40000000a00 */
[----:B------:R-:W-:-:S04]  /*1050*/  ISETP.NE.U32.AND P0, PT, RZ, UR4, PT ;  /* 0x00000004ff007c0c */ /* 0x000fc8000bf05070 */
[----:B------:R-:W-:-:S13]  /*1060*/  ISETP.NE.AND.EX P0, PT, RZ, UR5, PT, P0 ;  /* 0x00000005ff007c0c */ /* 0x000fda000bf05300 */
[----:B------:R-:W-:Y:S05]  /*1070*/  @!P0 BRA `(.L_x_13) ;  /* 0x00000000000c8947 */ /* 0x000fea0003800000 */
[----:B------:R-:W0:Y:S02]  /*1080*/  LDC.64 R90, c[0x0][0x588] ;  /* 0x00016200ff5a7b82 */ /* 0x000e240000000a00 */
[----:B0-----:R1:W5:Y:S01]  /*1090*/  LDG.E R90, desc[UR38][R90.64] ;  /* 0x000000265a5a7981 */ /* 0x001362000c1e1900 */
[----:B------:R-:W-:Y:S05]  /*10a0*/  BRA `(.L_x_12) ;  /* 0x0000000000087947 */ /* 0x000fea0003800000 */
.L_x_13:
[----:B------:R-:W-:Y:S02]  /*10b0*/  ULDC UR4, c[0x0][0x580] ;  /* 0x0001600000047ab9 */ /* 0x000fe40000000800 */
[----:B------:R-:W-:-:S07]  /*10c0*/  IMAD.U32 R90, RZ, RZ, UR4 ;  /* 0x00000004ff5a7e24 */ /* 0x000fce000f8e00ff */
.L_x_12:
[----:B------:R-:W-:Y:S02]  /*10d0*/  ULDC.64 UR4, c[0x0][0x5a0] ;  /* 0x0001680000047ab9 */ /* 0x000fe40000000a00 */
[----:B------:R-:W-:-:S04]  /*10e0*/  ISETP.NE.U32.AND P0, PT, RZ, UR4, PT ;  /* 0x00000004ff007c0c */ /* 0x000fc8000bf05070 */
[----:B------:R-:W-:-:S13]  /*10f0*/  ISETP.NE.AND.EX P0, PT, RZ, UR5, PT, P0 ;  /* 0x00000005ff007c0c */ /* 0x000fda000bf05300 */
[----:B------:R-:W-:Y:S05]  /*1100*/  @!P0 BRA `(.L_x_14) ;  /* 0x00000000001c8947 */ /* 0x000fea0003800000 */
[----:B0-----:R-:W0:Y:S02]  /*1110*/  LDC.64 R4, c[0x0][0x5a0] ;  /* 0x00016800ff047b82 */ /* 0x001e240000000a00 */
[----:B0-----:R-:W2:Y:S02]  /*1120*/  LDG.E.64 R4, desc[UR38][R4.64] ;  /* 0x0000002604047981 */ /* 0x001ea4000c1e1b00 */
[----:B--2---:R-:W-:-:S04]  /*1130*/  ISETP.NE.U32.AND P0, PT, R4, RZ, PT ;  /* 0x000000ff0400720c */ /* 0x004fc80003f05070 */
[----:B------:R-:W-:-:S13]  /*1140*/  ISETP.NE.AND.EX P0, PT, R5, RZ, PT, P0 ;  /* 0x000000ff0500720c */ /* 0x000fda0003f05300 */
[----:B------:R-:W-:Y:S05]  /*1150*/  @!P0 BRA `(.L_x_14) ;  /* 0x0000000000088947 */ /* 0x000fea0003800000 */
[----:B-1----:R0:W5:Y:S01]  /*1160*/  LD.E R91, desc[UR38][R4.64] ;  /* 0x00000026045b7980 */ /* 0x002162000c101900 */
[----:B------:R-:W-:Y:S05]  /*1170*/  BRA `(.L_x_15) ;  /* 0x0000000000247947 */ /* 0x000fea0003800000 */
.L_x_14:
[----:B------:R-:W-:Y:S02]  /*1180*/  ULDC.64 UR4, c[0x0][0x590] ;  /* 0x0001640000047ab9 */ /* 0x000fe40000000a00 */
[----:B------:R-:W-:-:S04]  /*1190*/  ISETP.NE.U32.AND P0, PT, RZ, UR4, PT ;  /* 0x00000004ff007c0c */ /* 0x000fc8000bf05070 */
[----:B------:R-:W-:-:S13]  /*11a0*/  ISETP.NE.AND.EX P0, PT, RZ, UR5, PT, P0 ;  /* 0x00000005ff007c0c */ /* 0x000fda000bf05300 */
[----:B------:R-:W-:Y:S05]  /*11b0*/  @!P0 BRA `(.L_x_16) ;  /* 0x00000000000c8947 */ /* 0x000fea0003800000 */
[----:B0-----:R-:W1:Y:S02]  /*11c0*/  LDC.64 R4, c[0x0][0x590] ;  /* 0x00016400ff047b82 */ /* 0x001e640000000a00 */
[----:B-1----:R1:W5:Y:S01]  /*11d0*/  LDG.E R91, desc[UR38][R4.64] ;  /* 0x00000026045b7981 */ /* 0x002362000c1e1900 */
[----:B------:R-:W-:Y:S05]  /*11e0*/  BRA `(.L_x_15) ;  /* 0x0000000000087947 */ /* 0x000fea0003800000 */
.L_x_16:
[----:B------:R-:W-:Y:S02]  /*11f0*/  ULDC UR4, c[0x0][0x584] ;  /* 0x0001610000047ab9 */ /* 0x000fe40000000800 */
[----:B-1----:R-:W-:-:S07]  /*1200*/  IMAD.U32 R91, RZ, RZ, UR4 ;  /* 0x00000004ff5b7e24 */ /* 0x002fce000f8e00ff */
.L_x_15:
[----:B------:R-:W-:-:S13]  /*1210*/  LOP3.LUT P0, RZ, R3, 0xff, RZ, 0xc0, !PT ;  /* 0x000000ff03ff7812 */ /* 0x000fda000780c0ff */
[----:B------:R-:W-:Y:S05]  /*1220*/  @!P0 EXIT ;  /* 0x000000000000894d */ /* 0x000fea0003800000 */
[----:B------:R-:W2:Y:S01]  /*1230*/  LDC R96, c[0x0][0x658] ;  /* 0x00019600ff607b82 */ /* 0x000ea20000000800 */
[----:B------:R-:W-:Y:S01]  /*1240*/  ULDC.64 UR6, c[0x0][0x288] ;  /* 0x0000a20000067ab9 */ /* 0x000fe20000000a00 */
[----:B------:R-:W-:Y:S01]  /*1250*/  LOP3.LUT R7, R7, 0x1, RZ, 0xc0, !PT ;  /* 0x0000000107077812 */ /* 0x000fe200078ec0ff */
[----:B------:R-:W-:Y:S01]  /*1260*/  UIADD3 UR4, UR7, 0x1f, URZ ;  /* 0x0000001f07047890 */ /* 0x000fe2000fffe03f */
[----:B------:R-:W-:Y:S01]  /*1270*/  SHF.R.U32.HI R3, RZ, 0x2, R98 ;  /* 0x00000002ff037819 */ /* 0x000fe20000011662 */
[----:B01----:R-:W-:Y:S01]  /*1280*/  IMAD.U32 R4, RZ, RZ, UR6 ;  /* 0x00000006ff047e24 */ /* 0x003fe2000f8e00ff */
[----:B------:R-:W-:Y:S01]  /*1290*/  SHF.R.U32.HI R0, RZ, 0x1, R0 ;  /* 0x00000001ff007819 */ /* 0x000fe20000011600 */
[----:B------:R-:W-:Y:S01]  /*12a0*/  USHF.R.S32.HI UR5, URZ, 0x1f, UR4 ;  /* 0x0000001f3f057899 */ /* 0x000fe20008011404 */
[----:B------:R-:W0:Y:S01]  /*12b0*/  LDC.64 R92, c[0x0][0x5c8] ;  /* 0x00017200ff5c7b82 */ /* 0x000e220000000a00 */
[----:B------:R-:W-:Y:S01]  /*12c0*/  LOP3.LUT R97, R98, 0x3, RZ, 0xc0, !PT ;  /* 0x0000000362617812 */ /* 0x000fe200078ec0ff */
[----:B------:R-:W-:Y:S01]  /*12d0*/  IMAD.SHL.U32 R88, R7, 0x40, RZ ;  /* 0x0000004007587824 */ /* 0x000fe200078e00ff */
[----:B------:R-:W-:Y:S01]  /*12e0*/  LOP3.LUT R3, R3, 0x7, RZ, 0xc0, !PT ;  /* 0x0000000703037812 */ /* 0x000fe200078ec0ff */
[----:B------:R-:W-:Y:S01]  /*12f0*/  ULEA.HI UR5, UR5, UR4, URZ, 0x5 ;  /* 0x0000000405057291 */ /* 0x000fe2000f8f283f */
[----:B------:R-:W-:Y:S01]  /*1300*/  LOP3.LUT R0, R0, 0x30, RZ, 0xc0, !PT ;  /* 0x0000003000007812 */ /* 0x000fe200078ec0ff */
[----:B------:R-:W-:Y:S01]  /*1310*/  IMAD R97, R97, -0x2, R4 ;  /* 0xfffffffe61617824 */ /* 0x000fe200078e0204 */
[--C-:B------:R-:W-:Y:S01]  /*1320*/  LOP3.LUT R88, R88, 0x40, R3.reuse, 0xe2, !PT ;  /* 0x0000004058587812 */ /* 0x100fe200078ee203 */
[----:B------:R-:W-:Y:S01]  /*1330*/  USHF.R.S32.HI UR43, URZ, 0x5, UR5 ;  /* 0x000000053f2b7899 */ /* 0x000fe20008011405 */
[----:B------:R-:W-:Y:S01]  /*1340*/  IADD3 R4, RZ, -R0, -R3 ;  /* 0x80000000ff047210 */ /* 0x000fe20007ffe803 */
[----:B------:R-:W-:Y:S01]  /*1350*/  IMAD.MOV.U32 R3, RZ, RZ, -0x1 ;  /* 0xffffffffff037424 */ /* 0x000fe200078e00ff */
[----:B------:R-:W-:Y:S01]  /*1360*/  LOP3.LUT R99, R98, 0x80, RZ, 0xc0, !PT ;  /* 0x0000008062637812 */ /* 0x000fe200078ec0ff */
[----:B------:R-:W-:Y:S01]  /*1370*/  IMAD.MOV.U32 R5, RZ, RZ, 0x1 ;  /* 0x00000001ff057424 */ /* 0x000fe200078e00ff */
[----:B------:R-:W-:Y:S01]  /*1380*/  UISETP.LT.AND UP0, UPT, UR43, 0x1, UPT ;  /* 0x000000012b00788c */ /* 0x000fe2000bf01270 */
[----:B------:R-:W-:Y:S01]  /*1390*/  IMAD R4, R7, -0x40, R4 ;  /* 0xffffffc007047824 */ /* 0x000fe200078e0204 */
[----:B------:R-:W-:Y:S01]  /*13a0*/  ULDC UR4, c[0x0][0x284] ;  /* 0x0000a10000047ab9 */ /* 0x000fe20000000800 */
[----:B--2---:R-:W-:Y:S01]  /*13b0*/  SHF.L.U32 R3, R3, R96, RZ ;  /* 0x0000006003037219 */ /* 0x004fe200000006ff */
[----:B------:R-:W-:Y:S01]  /*13c0*/  USEL UR44, UR43, 0x1, UP0 ;  /* 0x000000012b2c7887 */ /* 0x000fe20008000000 */
[----:B------:R-:W-:Y:S01]  /*13d0*/  LOP3.LUT R88, R88, R0, RZ, 0xfc, !PT ;  /* 0x0000000058587212 */ /* 0x000fe200078efcff */
[----:B------:R-:W-:Y:S01]  /*13e0*/  IMAD.SHL.U32 R98, R98, 0x2, RZ ;  /* 0x0000000262627824 */ /* 0x000fe200078e00ff */
[----:B------:R-:W-:Y:S01]  /*13f0*/  SHF.L.U32 R96, R5, R96, RZ ;  /* 0x0000006005607219 */ /* 0x000fe200000006ff */
[----:B------:R-:W-:Y:S01]  /*1400*/  VIADD R101, R4, UR4 ;  /* 0x0000000404657c36 */ /* 0x000fe20008000000 */
[----:B------:R-:W-:Y:S01]  /*1410*/  LOP3.LUT R114, R18, 0x1, RZ, 0xfc, !PT ;  /* 0x0000000112727812 */ /* 0x000fe200078efcff */
[----:B------:R-:W-:Y:S01]  /*1420*/  IMAD.MOV.U32 R89, RZ, RZ, RZ ;  /* 0x000000ffff597224 */ /* 0x000fe200078e00ff */
[C-C-:B0-----:R-:W-:Y:S01]  /*1430*/  SHF.L.U64.HI R94, R92.reuse, 0x7, R93.reuse ;  /* 0x000000075c5e7819 */ /* 0x141fe2000001025d */
[----:B------:R-:W-:Y:S01]  /*1440*/  UIADD3 UR44, UR43, -UR44, URZ ;  /* 0x8000002c2b2c7290 */ /* 0x000fe2000fffe03f */
[C---:B------:R-:W-:Y:S01]  /*1450*/  SHF.L.U64.HI R95, R92.reuse, 0x3, R93 ;  /* 0x000000035c5f7819 */ /* 0x040fe2000001025d */
[C---:B------:R-:W-:Y:S01]  /*1460*/  IMAD.SHL.U32 R93, R92.reuse, 0x80, RZ ;  /* 0x000000805c5d7824 */ /* 0x040fe200078e00ff */
[----:B------:R-:W-:Y:S01]  /*1470*/  SHF.R.U32.HI R99, RZ, 0x7, R99 ;  /* 0x00000007ff637819 */ /* 0x000fe20000011663 */
[----:B------:R-:W-:Y:S01]  /*1480*/  IMAD.SHL.U32 R92, R92, 0x8, RZ ;  /* 0x000000085c5c7824 */ /* 0x000fe200078e00ff */
[----:B------:R-:W-:Y:S01]  /*1490*/  LOP3.LUT R100, RZ, R3, RZ, 0x33, !PT ;  /* 0x00000003ff647212 */ /* 0x000fe200078e33ff */
[----:B------:R-:W-:Y:S01]  /*14a0*/  UMOV UR40, URZ ;  /* 0x0000003f00287c82 */ /* 0x000fe20008000000 */
[----:B------:R-:W-:-:S05]  /*14b0*/  UMOV UR41, URZ ;  /* 0x0000003f00297c82 */ /* 0x000fca0008000000 */
.L_x_160:
[----:B0-----:R-:W0:Y:S01]  /*14c0*/  SHFL.IDX PT, R0, R99, RZ, 0x1f ;  /* 0x00001fff63007589 */ /* 0x001e2200000e0000 */
[----:B-1----:R-:W1:Y:S01]  /*14d0*/  S2UR UR7, SR_CgaCtaId ;  /* 0x00000000000779c3 */ /* 0x002e620000008800 */
[----:B------:R-:W-:Y:S01]  /*14e0*/  UMOV UR6, 0x400 ;  /* 0x0000040000067882 */ /* 0x000fe20000000000 */
[----:B0-----:R-:W-:Y:S01]  /*14f0*/  R2UR UR4, R0 ;  /* 0x00000000000472ca */ /* 0x001fe200000e0000 */
[----:B-1----:R-:W-:-:S12]  /*1500*/  ULEA UR6, UR7, UR6, 0x18 ;  /* 0x0000000607067291 */ /* 0x002fd8000f8ec03f */
[----:B------:R-:W-:-:S04]  /*1510*/  ULEA.HI UR5, UR4, UR4, URZ, 0x1 ;  /* 0x0000000404057291 */ /* 0x000fc8000f8f083f */
[----:B------:R-:W-:-:S04]  /*1520*/  ULOP3.LUT UR5, UR5, 0xffffe, URZ, 0xc0, !UPT ;  /* 0x000ffffe05057892 */ /* 0x000fc8000f8ec03f */
[----:B------:R-:W-:-:S03]  /*1530*/  UIADD3 UR5, UR4, -UR5, URZ ;  /* 0x8000000504057290 */ /* 0x000fc6000fffe03f */
[----:B------:R-:W-:Y:S01]  /*1540*/  ULDC UR4, c[0x0][0x28c] ;  /* 0x0000a30000047ab9 */ /* 0x000fe20000000800 */
[----:B------:R-:W-:Y:S01]  /*1550*/  ULEA UR5, UR5, UR6, 0xc ;  /* 0x0000000605057291 */ /* 0x000fe2000f8e603f */
[----:B------:R-:W-:-:S03]  /*1560*/  ISETP.LT.AND P0, PT, RZ, UR4, PT ;  /* 0x00000004ff007c0c */ /* 0x000fc6000bf01270 */
[----:B------:R-:W-:-:S04]  /*1570*/  UIADD3 UR5, UR5, 0x100, URZ ;  /* 0x0000010005057890 */ /* 0x000fc8000fffe03f */
[----:B------:R-:W-:-:S04]  /*1580*/  USHF.R.U32.HI UR5, URZ, 0x4, UR5 ;  /* 0x000000043f057899 */ /* 0x000fc80008011605 */
[----:B------:R-:W-:-:S04]  /*1590*/  ULOP3.LUT UR5, UR5, 0x3fff, URZ, 0xc0, !UPT ;  /* 0x00003fff05057892 */ /* 0x000fc8000f8ec03f */
[----:B------:R-:W-:Y:S01]  /*15a0*/  ULOP3.LUT UR45, UR5, 0x10000, URZ, 0xfc, !UPT ;  /* 0x00010000052d7892 */ /* 0x000fe2000f8efc3f */
[----:B--2345:R-:W-:Y:S11]  /*15b0*/  @P0 BRA `(.L_x_17) ;  /* 0x0000000000400947 */ /* 0x03cff60003800000 */
[----:B------:R-:W-:Y:S01]  /*15c0*/  MOV R0, 0x0 ;  /* 0x0000000000007802 */ /* 0x000fe20000000f00 */
[----:B------:R-:W-:Y:S01]  /*15d0*/  ULDC.64 UR4, c[0x4][0x68] ;  /* 0x01001a0000047ab9 */ /* 0x000fe20000000a00 */
[----:B------:R-:W-:Y:S01]  /*15e0*/  ULDC.64 UR6, c[0x4][0x8] ;  /* 0x0100020000067ab9 */ /* 0x000fe20000000a00 */
[----:B------:R-:W-:Y:S01]  /*15f0*/  IMAD.U32 R4, RZ, RZ, UR4 ;  /* 0x00000004ff047e24 */ /* 0x000fe2000f8e00ff */
[----:B------:R0:W1:Y:S01]  /*1600*/  LDC.64 R14, c[0x4][R0] ;  /* 0x01000000000e7b82 */ /* 0x0000620000000a00 */
[----:B------:R-:W-:Y:S01]  /*1610*/  IMAD.U32 R5, RZ, RZ, UR5 ;  /* 0x00000005ff057e24 */ /* 0x000fe2000f8e00ff */
[----:B------:R-:W-:Y:S01]  /*1620*/  ULDC.64 UR4, c[0x4][0x70] ;  /* 0x01001c0000047ab9 */ /* 0x000fe20000000a00 */
[----:B------:R-:W-:Y:S02]  /*1630*/  IMAD.U32 R10, RZ, RZ, UR6 ;  /* 0x00000006ff0a7e24 */ /* 0x000fe4000f8e00ff */
[----:B------:R-:W-:Y:S02]  /*1640*/  IMAD.U32 R6, RZ, RZ, UR4 ;  /* 0x00000004ff067e24 */ /* 0x000fe4000f8e00ff */
[----:B------:R-:W-:-:S02]  /*1650*/  IMAD.U32 R7, RZ, RZ, UR5 ;  /* 0x00000005ff077e24 */ /* 0x000fc4000f8e00ff */
[----:B------:R-:W-:Y:S02]  /*1660*/  IMAD.U32 R11, RZ, RZ, UR7 ;  /* 0x00000007ff0b7e24 */ /* 0x000fe4000f8e00ff */
[----:B------:R-:W-:Y:S02]  /*1670*/  IMAD.MOV.U32 R8, RZ, RZ, 0x1e1 ;  /* 0x000001e1ff087424 */ /* 0x000fe400078e00ff */
[----:B------:R-:W-:Y:S02]  /*1680*/  IMAD.MOV.U32 R12, RZ, RZ, 0x1 ;  /* 0x00000001ff0c7424 */ /* 0x000fe400078e00ff */
[----:B0-----:R-:W-:-:S07]  /*1690*/  IMAD.MOV.U32 R13, RZ, RZ, RZ ;  /* 0x000000ffff0d7224 */ /* 0x001fce00078e00ff */
[----:B------:R-:W-:-:S07]  /*16a0*/  LEPC R20, `(.L_x_17) ;  /* 0x000000001014794e */ /* 0x000fce0000000000 */
[----:B-1---5:R-:W-:Y:S05]  /*16b0*/  CALL.ABS.NOINC R14 ;  /* 0x000000000e007343 */ /* 0x022fea0003c00000 */
.L_x_17:
[----:B------:R-:W-:-:S13]  /*16c0*/  ISETP.NE.AND P0, PT, R114, 0x3, PT ;  /* 0x000000037200780c */ /* 0x000fda0003f05270 */
[----:B------:R-:W-:Y:S05]  /*16d0*/  @!P0 BRA `(.L_x_18) ;  /* 0x0000000000048947 */ /* 0x000fea0003800000 */
[----:B------:R-:W-:Y:S01]  /*16e0*/  BPT.TRAP 0x1 ;  /* 0x000000040000795c */ /* 0x000fe20000300000 */
.L_x_18:
[----:B------:R-:W0:Y:S01]  /*16f0*/  S2UR UR5, SR_CgaCtaId ;  /* 0x00000000000579c3 */ /* 0x000e220000008800 */
[----:B------:R-:W-:Y:S01]  /*1700*/  UMOV UR4, 0x400 ;  /* 0x0000040000047882 */ /* 0x000fe20000000000 */
[----:B------:R-:W-:Y:S02]  /*1710*/  IMAD.U32 R0, RZ, RZ, UR40 ;  /* 0x00000028ff007e24 */ /* 0x000fe4000f8e00ff */
[----:B------:R-:W-:-:S03]  /*1720*/  IMAD.U32 R3, RZ, RZ, UR41 ;  /* 0x00000029ff037e24 */ /* 0x000fc6000f8e00ff */
[----:B------:R-:W-:Y:S01]  /*1730*/  SHF.L.U32 R0, R0, 0x1f, RZ ;  /* 0x0000001f00007819 */ /* 0x000fe200000006ff */
[----:B0-----:R-:W-:-:S06]  /*1740*/  ULEA UR4, UR5, UR4, 0x18 ;  /* 0x0000000405047291 */ /* 0x001fcc000f8ec03f */
[----:B------:R-:W-:-:S04]  /*1750*/  IMAD.U32 R6, RZ, RZ, UR4 ;  /* 0x00000004ff067e24 */ /* 0x000fc8000f8e00ff */
[----:B------:R-:W-:-:S04]  /*1760*/  IMAD R3, R3, 0x8, R6 ;  /* 0x0000000803037824 */ /* 0x000fc800078e0206 */
[----:B------:R0:W1:Y:S01]  /*1770*/  SYNCS.PHASECHK.TRANS64.TRYWAIT P1, [R3+URZ], R0 ;  /* 0x00000000030075a7 */ /* 0x000062000802017f */
[----:B------:R-:W-:Y:S05]  /*1780*/  @!P0 BRA `(.L_x_19) ;  /* 0x0000000000048947 */ /* 0x000fea0003800000 */
[----:B------:R-:W-:Y:S01]  /*1790*/  BPT.TRAP 0x1 ;  /* 0x000000040000795c */ /* 0x000fe20000300000 */
.L_x_19:
[----:B------:R-:W-:-:S05]  /*17a0*/  IMAD.U32 R4, RZ, RZ, UR44 ;  /* 0x0000002cff047e24 */ /* 0x000fca000f8e00ff */
[----:B------:R-:W-:Y:S01]  /*17b0*/  ISETP.GE.AND P2, PT, R4, 0x1, PT ;  /* 0x000000010400780c */ /* 0x000fe20003f46270 */
[----:B-1----:R-:W-:-:S12]  /*17c0*/  @P1 BRA `(.L_x_20) ;  /* 0x0000000000081947 */ /* 0x002fd80003800000 */
[----:B------:R-:W1:Y:S02]  /*17d0*/  SYNCS.PHASECHK.TRANS64.TRYWAIT P1, [R3+URZ], R0 ;  /* 0x00000000030075a7 */ /* 0x000e64000802017f */
[----:B-1----:R-:W-:Y:S05]  /*17e0*/  @!P1 BRA `(.L_x_21) ;  /* 0x0000007000809947 */ /* 0x002fea0003800000 */
.L_x_20:
[----:B------:R-:W-:Y:S05]  /*17f0*/  WARPSYNC.ALL ;  /* 0x0000000000007948 */ /* 0x000fea0003800000 */
[----:B------:R-:W-:Y:S01]  /*1800*/  R2UR UR4, R6 ;  /* 0x00000000060472ca */ /* 0x000fe200000e0000 */
[----:B------:R-:W-:Y:S01]  /*1810*/  ULEA UR6, UR41, UR45, 0xa ;  /* 0x0000002d29067291 */ /* 0x000fe2000f8e503f */
[----:B------:R-:W-:Y:S01]  /*1820*/  WARPGROUP.ARRIVE ;  /* 0x00000000000079c5 */ /* 0x000fe20000000000 */
[----:B------:R-:W-:Y:S01]  /*1830*/  UMOV UR9, 0x80000020 ;  /* 0x8000002000097882 */ /* 0x000fe20000000000 */
[----:B------:R-:W-:Y:S01]  /*1840*/  UMOV UR11, 0x80000020 ;  /* 0x80000020000b7882 */ /* 0x000fe20000000000 */
[----:B------:R-:W-:-:S03]  /*1850*/  UIADD3 UR7, UR6, 0x200, URZ ;  /* 0x0000020006077890 */ /* 0x000fc6000fffe03f */
[----:B------:R-:W-:-:S05]  /*1860*/  UMOV UR8, UR6 ;  /* 0x0000000600087c82 */ /* 0x000fca0008000000 */
[----:B------:R-:W-:-:S04]  /*1870*/  UIADD3 UR4, UR4, 0x14100, URZ ;  /* 0x0001410004047890 */ /* 0x000fc8000fffe03f */
[----:B------:R-:W-:-:S04]  /*1880*/  USHF.R.U32.HI UR4, URZ, 0x4, UR4 ;  /* 0x000000043f047899 */ /* 0x000fc80008011604 */
[----:B------:R-:W-:-:S04]  /*1890*/  ULOP3.LUT UR4, UR4, 0x3fff, URZ, 0xc0, !UPT ;  /* 0x00003fff04047892 */ /* 0x000fc8000f8ec03f */
[----:B------:R-:W-:-:S04]  /*18a0*/  ULOP3.LUT UR4, UR4, 0x10000, URZ, 0xfc, !UPT ;  /* 0x0001000004047892 */ /* 0x000fc8000f8efc3f */
[----:B------:R-:W-:-:S07]  /*18b0*/  ULEA UR5, UR41, UR4, 0x8 ;  /* 0x0000000429057291 */ /* 0x000fce000f8e403f */
[----:B------:R-:W-:Y:S02]  /*18c0*/  UMOV UR10, UR5 ;  /* 0x00000005000a7c82 */ /* 0x000fe40008000000 */
[----:B------:R-:W-:Y:S01]  /*18d0*/  HGMMA.64x64x16.F32.BF16 R56, gdesc[UR8], RZ, !UPT, gsb0 ;  /* 0x00e00000083879f0 */ /* 0x000fe2000c0018ff */
[----:B------:R-:W-:Y:S01]  /*18e0*/  UMOV UR8, UR7 ;  /* 0x0000000700087c82 */ /* 0x000fe20008000000 */
[----:B------:R-:W-:Y:S01]  /*18f0*/  UMOV UR9, 0x80000020 ;  /* 0x8000002000097882 */ /* 0x000fe20000000000 */
[----:B------:R-:W-:Y:S02]  /*1900*/  WARPGROUP.DEPBAR.LE gsb0, 0x0 ;  /* 0x00008000000079c5 */ /* 0x000fe40000010000 */
[----:B------:R-:W-:-:S06]  /*1910*/  WARPGROUP.ARRIVE ;  /* 0x00000000000079c5 */ /* 0x000fcc0000000000 */
[----:B------:R-:W-:Y:S01]  /*1920*/  HGMMA.64x64x16.F32.BF16 R24, gdesc[UR8], RZ, !UPT, gsb0 ;  /* 0x00e00000081879f0 */ /* 0x000fe2000c0018ff */
[----:B------:R-:W-:Y:S02]  /*1930*/  UIADD3 UR8, UR6, 0x2, URZ ;  /* 0x0000000206087890 */ /* 0x000fe4000fffe03f */
[----:B------:R-:W-:Y:S01]  /*1940*/  UIADD3 UR10, UR5, 0x2, URZ ;  /* 0x00000002050a7890 */ /* 0x000fe2000fffe03f */
[----:B------:R-:W-:Y:S01]  /*1950*/  UMOV UR9, 0x80000020 ;  /* 0x8000002000097882 */ /* 0x000fe20000000000 */
[----:B------:R-:W-:Y:S01]  /*1960*/  UMOV UR11, 0x80000020 ;  /* 0x80000020000b7882 */ /* 0x000fe20000000000 */
[----:B------:R-:W-:Y:S01]  /*1970*/  UIADD3 UR6, UR6, 0x202, URZ ;  /* 0x0000020206067890 */ /* 0x000fe2000fffe03f */
[----:B------:R-:W-:Y:S02]  /*1980*/  WARPGROUP.DEPBAR.LE gsb0, 0x0 ;  /* 0x00008000000079c5 */ /* 0x000fe40000010000 */
[----:B------:R-:W-:-:S06]  /*1990*/  WARPGROUP.ARRIVE ;  /* 0x00000000000079c5 */ /* 0x000fcc0000000000 */
[----:B------:R-:W-:Y:S01]  /*19a0*/  HGMMA.64x64x16.F32.BF16 R56, gdesc[UR8], R56, gsb0 ;  /* 0x00e00000083879f0 */ /* 0x000fe20008001838 */
[----:B------:R-:W-:Y:S01]  /*19b0*/  UMOV UR8, UR6 ;  /* 0x0000000600087c82 */ /* 0x000fe20008000000 */
[----:B------:R-:W-:Y:S01]  /*19c0*/  UMOV UR9, 0x80000020 ;  /* 0x8000002000097882 */ /* 0x000fe20000000000 */
[----:B------:R-:W-:Y:S02]  /*19d0*/  WARPGROUP.DEPBAR.LE gsb0, 0x0 ;  /* 0x00008000000079c5 */ /* 0x000fe40000010000 */
[----:B------:R-:W-:-:S06]  /*19e0*/  WARPGROUP.ARRIVE ;  /* 0x00000000000079c5 */ /* 0x000fcc0000000000 */
[----:B------:R-:W-:Y:S03]  /*19f0*/  HGMMA.64x64x16.F32.BF16 R24, gdesc[UR8], R24, gsb0 ;  /* 0x00e00000081879f0 */ /* 0x000fe60008001818 */
[----:B------:R-:W-:Y:S02]  /*1a00*/  WARPGROUP.DEPBAR.LE gsb0, 0x0 ;  /* 0x00008000000079c5 */ /* 0x000fe40000010000 */
[----:B------:R-:W-:Y:S05]  /*1a10*/  @!P2 BRA `(.L_x_22) ;  /* 0x000000040020a947 */ /* 0x000fea0003800000 */
[----:B------:R-:W-:Y:S01]  /*1a20*/  UIADD3 UR5, UR41, 0x1, URZ ;  /* 0x0000000129057890 */ /* 0x000fe2000fffe03f */
[----:B01----:R-:W-:Y:S02]  /*1a30*/  IMAD.U32 R0, RZ, RZ, UR44 ;  /* 0x0000002cff007e24 */ /* 0x003fe4000f8e00ff */
[----:B------:R-:W-:Y:S01]  /*1a40*/  IMAD.U32 R3, RZ, RZ, UR41 ;  /* 0x00000029ff037e24 */ /* 0x000fe2000f8e00ff */
[----:B------:R-:W-:-:S04]  /*1a50*/  UISETP.NE.AND UP0, UPT, UR5, 0x5, UPT ;  /* 0x000000050500788c */ /* 0x000fc8000bf05270 */
[----:B------:R-:W-:Y:S02]  /*1a60*/  USEL UR6, URZ, 0x1, UP0 ;  /* 0x000000013f067887 */ /* 0x000fe40008000000 */
[----:B------:R-:W-:Y:S02]  /*1a70*/  USEL UR5, UR5, URZ, UP0 ;  /* 0x0000003f05057287 */ /* 0x000fe40008000000 */
[----:B------:R-:W-:-:S06]  /*1a80*/  ULOP3.LUT UR6, UR40, UR6, URZ, 0x3c, !UPT ;  /* 0x0000000628067292 */ /* 0x000fcc000f8e3c3f */
[----:B------:R-:W-:-:S07]  /*1a90*/  IMAD.U32 R7, RZ, RZ, UR6 ;  /* 0x00000006ff077e24 */ /* 0x000fce000f8e00ff */
.L_x_29:
[----:B------:R-:W-:Y:S05]  /*1aa0*/  @!P0 BRA `(.L_x_23) ;  /* 0x0000000000048947 */ /* 0x000fea0003800000 */
[----:B------:R-:W-:Y:S01]  /*1ab0*/  BPT.TRAP 0x1 ;  /* 0x000000040000795c */ /* 0x000fe20000300000 */
.L_x_23:
[----:B------:R-:W0:Y:S01]  /*1ac0*/  S2UR UR7, SR_CgaCtaId ;  /* 0x00000000000779c3 */ /* 0x000e220000008800 */
[----:B------:R-:W-:Y:S01]  /*1ad0*/  UMOV UR6, 0x400 ;  /* 0x0000040000067882 */ /* 0x000fe20000000000 */
[----:B------:R-:W-:Y:S01]  /*1ae0*/  IMAD.U32 R5, RZ, RZ, UR5 ;  /* 0x00000005ff057e24 */ /* 0x000fe2000f8e00ff */
[----:B------:R-:W-:Y:S01]  /*1af0*/  SHF.L.U32 R4, R7, 0x1f, RZ ;  /* 0x0000001f07047819 */ /* 0x000fe200000006ff */
[----:B0-----:R-:W-:-:S06]  /*1b00*/  ULEA UR6, UR7, UR6, 0x18 ;  /* 0x0000000607067291 */ /* 0x001fcc000f8ec03f */
[----:B------:R-:W-:-:S04]  /*1b10*/  IMAD.U32 R6, RZ, RZ, UR6 ;  /* 0x00000006ff067e24 */ /* 0x000fc8000f8e00ff */
[----:B------:R-:W-:-:S04]  /*1b20*/  IMAD R5, R5, 0x8, R6 ;  /* 0x0000000805057824 */ /* 0x000fc800078e0206 */
[----:B------:R0:W1:Y:S01]  /*1b30*/  SYNCS.PHASECHK.TRANS64.TRYWAIT P1, [R5+URZ], R4 ;  /* 0x00000004050075a7 */ /* 0x000062000802017f */
[----:B------:R-:W-:Y:S05]  /*1b40*/  @!P0 BRA `(.L_x_24) ;  /* 0x0000000000048947 */ /* 0x000fea0003800000 */
[----:B------:R-:W-:Y:S01]  /*1b50*/  BPT.TRAP 0x1 ;  /* 0x000000040000795c */ /* 0x000fe20000300000 */
.L_x_24:
[----:B-1----:R-:W-:Y:S05]  /*1b60*/  @P1 BRA `(.L_x_25) ;  /* 0x0000000000081947 */ /* 0x002fea0003800000 */
[----:B------:R-:W1:Y:S02]  /*1b70*/  SYNCS.PHASECHK.TRANS64.TRYWAIT P1, [R5+URZ], R4 ;  /* 0x00000004050075a7 */ /* 0x000e64000802017f */
[----:B-1----:R-:W-:Y:S05]  /*1b80*/  @!P1 BRA `(.L_x_26) ;  /* 0x0000006c00ac9947 */ /* 0x002fea0003800000 */
.L_x_25:
[----:B------:R-:W-:Y:S01]  /*1b90*/  ULEA UR6, UR5, UR4, 0x8 ;  /* 0x0000000405067291 */ /* 0x000fe2000f8e403f */
[----:B------:R-:W-:Y:S01]  /*1ba0*/  WARPGROUP.ARRIVE ;  /* 0x00000000000079c5 */ /* 0x000fe20000000000 */
[----:B------:R-:W-:Y:S01]  /*1bb0*/  ULEA UR7, UR5, UR45, 0xa ;  /* 0x0000002d05077291 */ /* 0x000fe2000f8e503f */
[----:B------:R-:W-:Y:S01]  /*1bc0*/  UMOV UR11, 0x80000020 ;  /* 0x80000020000b7882 */ /* 0x000fe20000000000 */
[----:B------:R-:W-:Y:S02]  /*1bd0*/  UMOV UR9, 0x80000020 ;  /* 0x8000002000097882 */ /* 0x000fe40000000000 */
[----:B------:R-:W-:Y:S01]  /*1be0*/  UIADD3 UR12, UR7, 0x200, URZ ;  /* 0x00000200070c7890 */ /* 0x000fe2000fffe03f */
[----:B------:R-:W-:Y:S02]  /*1bf0*/  UMOV UR10, UR6 ;  /* 0x00000006000a7c82 */ /* 0x000fe40008000000 */
[----:B------:R-:W-:Y:S02]  /*1c00*/  UMOV UR8, UR7 ;  /* 0x0000000700087c82 */ /* 0x000fe40008000000 */
[----:B------:R-:W-:Y:S01]  /*1c10*/  HGMMA.64x64x16.F32.BF16 R56, gdesc[UR8], R56, gsb0 ;  /* 0x00e00000083879f0 */ /* 0x000fe20008001838 */
[----:B------:R-:W-:Y:S01]  /*1c20*/  UMOV UR9, 0x80000020 ;  /* 0x8000002000097882 */ /* 0x000fe20000000000 */
[----:B------:R-:W-:Y:S01]  /*1c30*/  UMOV UR8, UR12 ;  /* 0x0000000c00087c82 */ /* 0x000fe20008000000 */
[----:B------:R-:W-:-:S02]  /*1c40*/  WARPGROUP.DEPBAR.LE gsb0, 0x0 ;  /* 0x00008000000079c5 */ /* 0x000fc40000010000 */
[----:B------:R-:W-:-:S06]  /*1c50*/  WARPGROUP.ARRIVE ;  /* 0x00000000000079c5 */ /* 0x000fcc0000000000 */
[----:B------:R-:W-:Y:S01]  /*1c60*/  HGMMA.64x64x16.F32.BF16 R24, gdesc[UR8], R24, gsb0 ;  /* 0x00e00000081879f0 */ /* 0x000fe20008001818 */
        /* <DEDUP_REMOVED lines=15> */
[----:B------:R-:W-:Y:S01]  /*1d60*/  BPT.TRAP 0x1 ;  /* 0x000000040000795c */ /* 0x000fe20000300000 */
.L_x_27:
[----:B------:R-:W-:-:S13]  /*1d70*/  ISETP.NE.AND P1, PT, R22, RZ, PT ;  /* 0x000000ff1600720c */ /* 0x000fda0003f25270 */
[----:B01----:R-:W-:-:S04]  /*1d80*/  @P1 IMAD R4, R3, 0x8, R6 ;  /* 0x0000000803041824 */ /* 0x003fc800078e0206 */
[----:B------:R-:W-:-:S05]  /*1d90*/  @P1 VIADD R4, R4, 0x28 ;  /* 0x0000002804041836 */ /* 0x000fca0000000000 */
[----:B------:R-:W-:-:S04]  /*1da0*/  @P1 PRMT R4, R19, 0x654, R4 ;  /* 0x0000065413041816 */ /* 0x000fc80000000004 */
[----:B------:R0:W-:Y:S01]  /*1db0*/  @P1 SYNCS.ARRIVE.TRANS64.RED.A1T0 RZ, [R4+URZ], RZ ;  /* 0x000000ff04ff19a7 */ /* 0x0001e2000810043f */
[----:B------:R-:W-:-:S13]  /*1dc0*/  ISETP.GT.U32.AND P1, PT, R18, 0x1, PT ;  /* 0x000000011200780c */ /* 0x000fda0003f24070 */
[----:B0-----:R-:W-:Y:S05]  /*1dd0*/  @P1 BRA `(.L_x_28) ;  /* 0x0000000000041947 */ /* 0x001fea0003800000 */
[----:B------:R-:W-:Y:S01]  /*1de0*/  BPT.TRAP 0x1 ;  /* 0x000000040000795c */ /* 0x000fe20000300000 */
.L_x_28:
[----:B------:R-:W-:Y:S01]  /*1df0*/  UIADD3 UR5, UR5, 0x1, URZ ;  /* 0x0000000105057890 */ /* 0x000fe2000fffe03f */
[C---:B------:R-:W-:Y:S01]  /*1e00*/  ISETP.GT.AND P2, PT, R0.reuse, 0x1, PT ;  /* 0x000000010000780c */ /* 0x040fe20003f44270 */
[----:B------:R-:W-:Y:S02]  /*1e10*/  VIADD R3, R3, 0x1 ;  /* 0x0000000103037836 */ /* 0x000fe40000000000 */
[----:B------:R-:W-:Y:S01]  /*1e20*/  UISETP.NE.AND UP0, UPT, UR5, 0x5, UPT ;  /* 0x000000050500788c */ /* 0x000fe2000bf05270 */
[----:B------:R-:W-:Y:S02]  /*1e30*/  VIADD R0, R0, 0xffffffff ;  /* 0xffffffff00007836 */ /* 0x000fe40000000000 */
[C---:B------:R-:W-:Y:S01]  /*1e40*/  ISETP.NE.AND P1, PT, R3.reuse, 0x5, PT ;  /* 0x000000050300780c */ /* 0x040fe20003f25270 */
[----:B------:R-:W-:Y:S02]  /*1e50*/  USEL UR6, URZ, 0x1, UP0 ;  /* 0x000000013f067887 */ /* 0x000fe40008000000 */
[----:B------:R-:W-:Y:S01]  /*1e60*/  USEL UR5, UR5, URZ, UP0 ;  /* 0x0000003f05057287 */ /* 0x000fe20008000000 */
[----:B------:R-:W-:-:S03]  /*1e70*/  SEL R3, R3, RZ, P1 ;  /* 0x000000ff03037207 */ /* 0x000fc60000800000 */
[----:B------:R-:W-:Y:S01]  /*1e80*/  LOP3.LUT R7, R7, UR6, RZ, 0x3c, !PT ;  /* 0x0000000607077c12 */ /* 0x000fe2000f8e3cff */
[----:B------:R-:W-:Y:S07]  /*1e90*/  @P2 BRA `(.L_x_29) ;  /* 0xfffffffc00002947 */ /* 0x000fee000383ffff */
.L_x_22:
[----:B01----:R-:W0:Y:S02]  /*1ea0*/  LDC R0, c[0x0][0x28c] ;  /* 0x0000a300ff007b82 */ /* 0x003e240000000800 */
[----:B0-----:R-:W-:-:S13]  /*1eb0*/  ISETP.GE.AND P1, PT, R0, 0x1, PT ;  /* 0x000000010000780c */ /* 0x001fda0003f26270 */
[----:B------:R-:W-:Y:S05]  /*1ec0*/  @!P1 BRA `(.L_x_30) ;  /* 0x0000000000449947 */ /* 0x000fea0003800000 */
[----:B------:R-:W-:Y:S05]  /*1ed0*/  @!P0 BRA `(.L_x_31) ;  /* 0x0000000000048947 */ /* 0x000fea0003800000 */
[----:B------:R-:W-:Y:S01]  /*1ee0*/  BPT.TRAP 0x1 ;  /* 0x000000040000795c */ /* 0x000fe20000300000 */
.L_x_31:
[----:B------:R-:W-:-:S13]  /*1ef0*/  ISETP.NE.AND P0, PT, R22, RZ, PT ;  /* 0x000000ff1600720c */ /* 0x000fda0003f05270 */
[----:B------:R-:W-:-:S05]  /*1f00*/  VOTEU.ANY UP0, P0 ;  /* 0x00000000003f7886 */ /* 0x000fca0000000100 */
[----:B------:R-:W-:-:S06]  /*1f10*/  @UP0 UIADD3 UR4, UR44, UR41, URZ ;  /* 0x000000292c040290 */ /* 0x000fcc000fffe03f */
[----:B------:R-:W-:Y:S02]  /*1f20*/  IMAD.U32 R4, RZ, RZ, UR4 ;  /* 0x00000004ff047e24 */ /* 0x000fe4000f8e00ff */
[----:B------:R-:W-:Y:S02]  /*1f30*/  IMAD.U32 R3, RZ, RZ, UR4 ;  /* 0x00000004ff037e24 */ /* 0x000fe4000f8e00ff */
[----:B------:R-:W-:-:S05]  /*1f40*/  @P0 IMAD.WIDE.U32 R4, R4, -0x33333333, RZ ;  /* 0xcccccccd04040825 */ /* 0x000fca00078e00ff */
[----:B------:R-:W-:-:S05]  /*1f50*/  @P0 SHF.R.U32.HI R0, RZ, 0x2, R5 ;  /* 0x00000002ff000819 */ /* 0x000fca0000011605 */
[----:B------:R-:W-:-:S04]  /*1f60*/  @P0 IMAD R0, R0, -0x5, R3 ;  /* 0xfffffffb00000824 */ /* 0x000fc800078e0203 */
[----:B------:R-:W-:-:S04]  /*1f70*/  @P0 IMAD R0, R0, 0x8, R6 ;  /* 0x0000000800000824 */ /* 0x000fc800078e0206 */
[----:B------:R-:W-:-:S05]  /*1f80*/  @P0 VIADD R0, R0, 0x28 ;  /* 0x0000002800000836 */ /* 0x000fca0000000000 */
[----:B------:R-:W-:-:S04]  /*1f90*/  @P0 PRMT R0, R19, 0x654, R0 ;  /* 0x0000065413000816 */ /* 0x000fc80000000000 */
[----:B------:R0:W-:Y:S01]  /*1fa0*/  @P0 SYNCS.ARRIVE.TRANS64.RED.A1T0 RZ, [R0+URZ], RZ ;  /* 0x000000ff00ff09a7 */ /* 0x0001e2000810043f */
[----:B------:R-:W-:-:S13]  /*1fb0*/  ISETP.GT.U32.AND P0, PT, R18, 0x1, PT ;  /* 0x000000011200780c */ /* 0x000fda0003f04070 */
[----:B0-----:R-:W-:Y:S05]  /*1fc0*/  @P0 BRA `(.L_x_30) ;  /* 0x0000000000040947 */ /* 0x001fea0003800000 */
[----:B------:R-:W-:Y:S01]  /*1fd0*/  BPT.TRAP 0x1 ;  /* 0x000000040000795c */ /* 0x000fe20000300000 */
.L_x_30:
[----:B------:R-:W-:Y:S01]  /*1fe0*/  IMAD.SHL.U32 R102, R102, 0x40, RZ ;  /* 0x0000004066667824 */ /* 0x000fe200078e00ff */
[----:B------:R-:W-:Y:S01]  /*1ff0*/  UIADD3 UR41, UR43, UR41, URZ ;  /* 0x000000292b297290 */ /* 0x000fe2000fffe03f */
[----:B------:R-:W-:Y:S01]  /*2000*/  SHF.R.S32.HI R11, RZ, 0x1f, R23 ;  /* 0x0000001fff0b7819 */ /* 0x000fe20000011417 */
[----:B------:R-:W-:Y:S01]  /*2010*/  ULDC UR7, c[0x0][0x288] ;  /* 0x0000a20000077ab9 */ /* 0x000fe20000000800 */
[----:B------:R-:W-:Y:S01]  /*2020*/  IMAD.SHL.U32 R6, R109, 0x100, RZ ;  /* 0x000001006d067824 */ /* 0x000fe200078e00ff */
[C---:B------:R-:W-:Y:S01]  /*2030*/  LOP3.LUT R8, R102.reuse, 0x6, R98, 0xf8, !PT ;  /* 0x0000000666087812 */ /* 0x040fe200078ef862 */
[----:B------:R-:W-:Y:S01]  /*2040*/  UISETP.GT.U32.AND UP0, UPT, UR41, 0x4, UPT ;  /* 0x000000042900788c */ /* 0x000fe2000bf04070 */
[----:B------:R-:W-:Y:S01]  /*2050*/  ISETP.GE.AND P0, PT, R102, UR7, PT ;  /* 0x0000000766007c0c */ /* 0x000fe2000bf06270 */
[----:B------:R-:W-:Y:S01]  /*2060*/  ULDC.64 UR4, c[0x0][0x5d0] ;  /* 0x0001740000047ab9 */ /* 0x000fe20000000a00 */
[----:B------:R-:W-:Y:S01]  /*2070*/  SHF.R.S32.HI R9, RZ, 0x1f, R8 ;  /* 0x0000001fff097819 */ /* 0x000fe20000011408 */
[----:B------:R-:W-:Y:S01]  /*2080*/  ULDC UR10, c[0x0][0x284] ;  /* 0x0000a100000a7ab9 */ /* 0x000fe20000000800 */
[----:B------:R-:W-:Y:S01]  /*2090*/  IMAD R0, R11, UR4, RZ ;  /* 0x000000040b007c24 */ /* 0x000fe2000f8e02ff */
[----:B------:R-:W-:Y:S01]  /*20a0*/  UISETP.LT.U32.AND UP0, UPT, UR43, 0x5, UP0 ;  /* 0x000000052b00788c */ /* 0x000fe20008701070 */
[----:B------:R-:W-:Y:S01]  /*20b0*/  ISETP.GE.OR P0, PT, R6, UR10, P0 ;  /* 0x0000000a06007c0c */ /* 0x000fe20008706670 */
[----:B------:R-:W-:Y:S01]  /*20c0*/  UISETP.GE.U32.AND UP1, UPT, UR43, 0x5, UPT ;  /* 0x000000052b00788c */ /* 0x000fe2000bf26070 */
[C---:B------:R-:W-:Y:S01]  /*20d0*/  IMAD R3, R23.reuse, UR5, R0 ;  /* 0x0000000517037c24 */ /* 0x040fe2000f8e0200 */
[----:B------:R-:W-:Y:S01]  /*20e0*/  USEL UR6, URZ, 0x1, !UP0 ;  /* 0x000000013f067887 */ /* 0x000fe2000c000000 */
[----:B------:R-:W-:Y:S01]  /*20f0*/  IMAD.WIDE.U32 R4, R23, UR4, R8 ;  /* 0x0000000417047c25 */ /* 0x000fe2000f8e0008 */
[----:B------:R-:W-:Y:S01]  /*2100*/  UIMAD.WIDE.U32 UR4, UR41, -0x33333333, URZ ;  /* 0xcccccccd290478a5 */ /* 0x000fe2000f8e003f */
[----:B------:R-:W-:-:S02]  /*2110*/  ULDC.64 UR8, c[0x0][0x5c8] ;  /* 0x0001720000087ab9 */ /* 0x000fc40000000a00 */
[----:B------:R-:W-:Y:S01]  /*2120*/  IMAD.WIDE R108, R109, 0x100, R88 ;  /* 0x000001006d6c7825 */ /* 0x000fe200078e0258 */
[----:B------:R-:W-:Y:S02]  /*2130*/  USHF.R.U32.HI UR4, URZ, 0x2, UR5 ;  /* 0x000000023f047899 */ /* 0x000fe40008011605 */
[----:B------:R-:W-:Y:S01]  /*2140*/  ULOP3.LUT UR40, UR40, UR6, URZ, 0x3c, !UPT ;  /* 0x0000000628287292 */ /* 0x000fe2000f8e3c3f */
[----:B------:R-:W-:Y:S01]  /*2150*/  IMAD R7, R109, UR8, RZ ;  /* 0x000000086d077c24 */ /* 0x000fe2000f8e02ff */
[----:B------:R-:W-:Y:S01]  /*2160*/  UIMAD UR41, UR4, -0x5, UR41 ;  /* 0xfffffffb042978a4 */ /* 0x000fe2000f8e0229 */
[----:B------:R-:W-:Y:S01]  /*2170*/  IMAD.IADD R5, R5, 0x1, R3 ;  /* 0x0000000105057824 */ /* 0x000fe200078e0203 */
[----:B------:R-:W-:Y:S01]  /*2180*/  @UP1 ULOP3.LUT UR40, UR40, 0x1, UR4, 0x78, !UPT ;  /* 0x0000000128281892 */ /* 0x000fe2000f8e7804 */
[C---:B------:R-:W-:Y:S02]  /*2190*/  IMAD R7, R108.reuse, UR9, R7 ;  /* 0x000000096c077c24 */ /* 0x040fe4000f8e0207 */
[----:B------:R-:W-:-:S04]  /*21a0*/  IMAD.WIDE.U32 R112, R108, UR8, R4 ;  /* 0x000000086c707c25 */ /* 0x000fc8000f8e0004 */
[----:B------:R-:W-:Y:S01]  /*21b0*/  IMAD.MOV.U32 R0, RZ, RZ, -0x1 ;  /* 0xffffffffff007424 */ /* 0x000fe200078e00ff */
[----:B------:R-:W-:Y:S06]  /*21c0*/  @P0 BRA `(.L_x_32) ;  /* 0x0000004c00100947 */ /* 0x000fec0003800000 */
[----:B-----5:R-:W-:Y:S01]  /*21d0*/  FSETP.NEU.AND P1, PT, R91, RZ, PT ;  /* 0x000000ff5b00720b */ /* 0x020fe20003f2d000 */
[----:B------:R-:W-:Y:S01]  /*21e0*/  IMAD.IADD R4, R97, 0x1, -R102 ;  /* 0x0000000161047824 */ /* 0x000fe200078e0a66 */
[----:B------:R-:W-:Y:S01]  /*21f0*/  BSSY B0, `(.L_x_32) ;  /* 0x00004c1000007945 */ /* 0x000fe20003800000 */
[----:B------:R-:W-:Y:S02]  /*2200*/  IMAD.IADD R3, R101, 0x1, -R6 ;  /* 0x0000000165037824 */ /* 0x000fe400078e0a06 */
[----:B------:R-:W-:Y:S01]  /*2210*/  IMAD.IADD R105, R113, 0x1, R7 ;  /* 0x0000000171697824 */ /* 0x000fe200078e0207 */
[----:B------:R-:W-:-:S04]  /*2220*/  ISETP.GT.AND P6, PT, R4, RZ, PT ;  /* 0x000000ff0400720c */ /* 0x000fc80003fc4270 */
[----:B------:R-:W-:-:S03]  /*2230*/  ISETP.GT.AND P0, PT, R3, RZ, P6 ;  /* 0x000000ff0300720c */ /* 0x000fc60003704270 */
[----:B------:R-:W-:Y:S10]  /*2240*/  @!P1 BRA `(.L_x_33) ;  /* 0x0000003400809947 */ /* 0x000ff40003800000 */
[----:B------:R-:W0:Y:S01]  /*2250*/  LDC.64 R14, c[0x0][0x5b8] ;  /* 0x00016e00ff0e7b82 */ /* 0x000e220000000a00 */
[----:B------:R-:W-:-:S07]  /*2260*/  ULDC.64 UR4, c[0x0][0x5c0] ;  /* 0x0001700000047ab9 */ /* 0x000fce0000000a00 */
[----:B------:R-:W1:Y:S08]  /*2270*/  LDC.64 R106, c[0x0][0x5b0] ;  /* 0x00016c00ff6a7b82 */ /* 0x000e700000000a00 */
[----:B------:R-:W2:Y:S01]  /*2280*/  LDC.64 R12, c[0x0][0x5a8] ;  /* 0x00016a00ff0c7b82 */ /* 0x000ea20000000a00 */
[-C--:B0-----:R-:W-:Y:S02]  /*2290*/  IMAD R6, R11, R14.reuse, RZ ;  /* 0x0000000e0b067224 */ /* 0x081fe400078e02ff */
[----:B------:R-:W-:-:S04]  /*22a0*/  IMAD.WIDE.U32 R20, R23, R14, R8 ;  /* 0x0000000e17147225 */ /* 0x000fc800078e0008 */
[----:B------:R-:W-:Y:S02]  /*22b0*/  IMAD R115, R23, R15, R6 ;  /* 0x0000000f17737224 */ /* 0x000fe400078e0206 */
[-C--:B-1----:R-:W-:Y:S02]  /*22c0*/  IMAD R5, R109, R106.reuse, RZ ;  /* 0x0000006a6d057224 */ /* 0x082fe400078e02ff */
[----:B------:R-:W-:Y:S02]  /*22d0*/  IMAD.IADD R103, R21, 0x1, R115 ;  /* 0x0000000115677824 */ /* 0x000fe400078e0273 */
[----:B------:R-:W-:Y:S02]  /*22e0*/  IMAD.MOV.U32 R102, RZ, RZ, R20 ;  /* 0x000000ffff667224 */ /* 0x000fe400078e0014 */
[C---:B------:R-:W-:Y:S02]  /*22f0*/  IMAD R119, R108.reuse, R107, R5 ;  /* 0x0000006b6c777224 */ /* 0x040fe400078e0205 */
[----:B------:R-:W-:-:S04]  /*2300*/  IMAD.WIDE.U32 R6, R108, R106, R102 ;  /* 0x0000006a6c067225 */ /* 0x000fc800078e0066 */
[----:B------:R-:W-:Y:S01]  /*2310*/  IMAD.IADD R5, R7, 0x1, R119 ;  /* 0x0000000107057824 */ /* 0x000fe200078e0277 */
[----:B--2---:R-:W-:-:S04]  /*2320*/  LEA R10, P1, R6, R12, 0x1 ;  /* 0x0000000c060a7211 */ /* 0x004fc800078208ff */
[----:B------:R-:W-:-:S05]  /*2330*/  LEA.HI.X R11, R6, R13, R5, 0x1, P1 ;  /* 0x0000000d060b7211 */ /* 0x000fca00008f0c05 */
[----:B------:R-:W2:Y:S01]  /*2340*/  @P0 LDG.E.LTC128B.U16 R5, desc[UR38][R10.64] ;  /* 0x000000260a050981 */ /* 0x000ea2000c1e1520 */
[----:B------:R-:W-:Y:S01]  /*2350*/  ISETP.GT.AND P4, PT, R4, 0x1, PT ;  /* 0x000000010400780c */ /* 0x000fe20003f84270 */
[----:B------:R-:W-:Y:S01]  /*2360*/  IMAD.WIDE.U32 R6, R108, R106, R8 ;  /* 0x0000006a6c067225 */ /* 0x000fe200078e0008 */
[----:B------:R-:W-:Y:S01]  /*2370*/  BSSY B1, `(.L_x_34) ;  /* 0x0000013000017945 */ /* 0x000fe20003800000 */
[----:B------:R-:W-:Y:S02]  /*2380*/  SHF.L.U64.HI R113, R106, 0x3, R107 ;  /* 0x000000036a717819 */ /* 0x000fe4000001026b */
[----:B------:R-:W-:Y:S01]  /*2390*/  IMAD.IADD R7, R119, 0x1, R7 ;  /* 0x0000000177077824 */ /* 0x000fe200078e0207 */
[----:B------:R-:W-:Y:S01]  /*23a0*/  P2R R118, PR, RZ, 0x10 ;  /* 0x00000010ff767803 */ /* 0x000fe20000000000 */
[----:B------:R-:W-:-:S04]  /*23b0*/  IMAD.WIDE.U32 R110, R23, R14, R6 ;  /* 0x0000000e176e7225 */ /* 0x000fc800078e0006 */
[----:B------:R-:W-:Y:S01]  /*23c0*/  IMAD.IADD R7, R115, 0x1, R111 ;  /* 0x0000000173077824 */ /* 0x000fe200078e026f */
[----:B------:R-:W-:-:S04]  /*23d0*/  LEA R6, P2, R110, R12, 0x1 ;  /* 0x0000000c6e067211 */ /* 0x000fc800078408ff */
[----:B------:R-:W-:Y:S01]  /*23e0*/  LEA.HI.X R7, R110, R13, R7, 0x1, P2 ;  /* 0x0000000d6e077211 */ /* 0x000fe200010f0c07 */
[----:B--2---:R-:W-:-:S04]  /*23f0*/  IMAD.U32 R104, R5, 0x10000, RZ ;  /* 0x0001000005687824 */ /* 0x004fc800078e00ff */
[----:B------:R-:W-:Y:S01]  /*2400*/  FMUL R15, R104, R91 ;  /* 0x0000005b680f7220 */ /* 0x000fe20000400000 */
[----:B------:R-:W-:-:S03]  /*2410*/  LEA R104, P1, R112, UR4, 0x1 ;  /* 0x0000000470687c11 */ /* 0x000fc6000f8208ff */
[----:B------:R-:W-:Y:S01]  /*2420*/  FFMA R15, R56, R90, R15 ;  /* 0x0000005a380f7223 */ /* 0x000fe2000000000f */
[----:B------:R-:W-:Y:S01]  /*2430*/  LEA.HI.X R105, R112, UR5, R105, 0x1, P1 ;  /* 0x0000000570697c11 */ /* 0x000fe200088f0c69 */
[----:B------:R-:W-:Y:S01]  /*2440*/  IMAD.SHL.U32 R112, R106, 0x8, RZ ;  /* 0x000000086a707824 */ /* 0x000fe200078e00ff */
[----:B------:R-:W-:Y:S02]  /*2450*/  ISETP.GT.AND P1, PT, R3, RZ, P4 ;  /* 0x000000ff0300720c */ /* 0x000fe40002724270 */
[----:B------:R-:W-:-:S05]  /*2460*/  F2FP.BF16.F32.PACK_AB R15, RZ, R15 ;  /* 0x0000000fff0f723e */ /* 0x000fca00000010ff */
[----:B------:R0:W-:Y:S06]  /*2470*/  @P0 STG.E.U16 desc[UR38][R104.64], R15 ;  /* 0x0000000f68000986 */ /* 0x0001ec000c101526 */
[----:B------:R-:W-:Y:S05]  /*2480*/  @!P1 BRA `(.L_x_35) ;  /* 0x0000000000049947 */ /* 0x000fea0003800000 */
[----:B------:R1:W5:Y:S02]  /*2490*/  LDG.E.LTC128B.U16 R5, desc[UR38][R6.64+0x2] ;  /* 0x0000022606057981 */ /* 0x000364000c1e1520 */
.L_x_35:
[----:B------:R-:W-:Y:S05]  /*24a0*/  BSYNC B1 ;  /* 0x0000000000017941 */ /* 0x000fea0003800000 */
.L_x_34:
[----:B-----5:R-:W-:Y:S01]  /*24b0*/  IMAD.U32 R10, R5, 0x10000, RZ ;  /* 0x00010000050a7824 */ /* 0x020fe200078e00ff */
[----:B------:R-:W-:Y:S01]  /*24c0*/  ISETP.GT.AND P0, PT, R3, 0x8, P6 ;  /* 0x000000080300780c */ /* 0x000fe20003704270 */
[----:B------:R-:W-:Y:S01]  /*24d0*/  IMAD.WIDE.U32 R116, R108, R106, R112 ;  /* 0x0000006a6c747225 */ /* 0x000fe200078e0070 */
[----:B0-----:R-:W-:-:S03]  /*24e0*/  PRMT R15, R5, 0x7610, R15 ;  /* 0x00007610050f7816 */ /* 0x001fc6000000000f */
[----:B------:R-:W-:Y:S01]  /*24f0*/  FMUL R10, R10, R91 ;  /* 0x0000005b0a0a7220 */ /* 0x000fe20000400000 */
[----:B------:R-:W-:Y:S01]  /*2500*/  IMAD.IADD R119, R119, 0x1, R117 ;  /* 0x0000000177777824 */ /* 0x000fe200078e0275 */
[----:B------:R-:W-:Y:S02]  /*2510*/  IADD3 R11, P2, R20, R116, RZ ;  /* 0x00000074140b7210 */ /* 0x000fe40007f5e0ff */
[----:B------:R-:W-:-:S03]  /*2520*/  FFMA R57, R57, R90, R10 ;  /* 0x0000005a39397223 */ /* 0x000fc6000000000a */
[----:B------:R-:W-:Y:S01]  /*2530*/  IMAD.X R56, R119, 0x1, R103, P2 ;  /* 0x0000000177387824 */ /* 0x000fe200010e0667 */
[C---:B------:R-:W-:Y:S02]  /*2540*/  LEA R10, P2, R11.reuse, R12, 0x1 ;  /* 0x0000000c0b0a7211 */ /* 0x040fe400078408ff */
[----:B------:R-:W-:Y:S02]  /*2550*/  F2FP.BF16.F32.PACK_AB R57, RZ, R57 ;  /* 0x00000039ff39723e */ /* 0x000fe400000010ff */
[----:B------:R-:W-:Y:S01]  /*2560*/  LEA.HI.X R11, R11, R13, R56, 0x1, P2 ;  /* 0x0000000d0b0b7211 */ /* 0x000fe200010f0c38 */
[----:B------:R-:W-:Y:S01]  /*2570*/  @P1 IMAD.MOV.U32 R56, RZ, RZ, R104 ;  /* 0x000000ffff381224 */ /* 0x000fe200078e0068 */
[----:B------:R-:W-:Y:S01]  /*2580*/  PRMT R111, R57, 0x7610, R111 ;  /* 0x00007610396f7816 */ /* 0x000fe2000000006f */
[----:B------:R-:W-:-:S05]  /*2590*/  @P1 IMAD.MOV.U32 R57, RZ, RZ, R105 ;  /* 0x000000ffff391224 */ /* 0x000fca00078e0069 */
[----:B------:R0:W-:Y:S04]  /*25a0*/  @P1 STG.E.U16 desc[UR38][R56.64+0x2], R111 ;  /* 0x0000026f38001986 */ /* 0x0001e8000c101526 */
[----:B------:R-:W2:Y:S01]  /*25b0*/  @P0 LDG.E.LTC128B.U16 R15, desc[UR38][R10.64] ;  /* 0x000000260a0f0981 */ /* 0x000ea2000c1e1520 */
[----:B------:R-:W-:Y:S01]  /*25c0*/  IADD3 R116, P1, R8, R116, RZ ;  /* 0x0000007408747210 */ /* 0x000fe20007f3e0ff */
[----:B------:R-:W-:Y:S01]  /*25d0*/  BSSY B1, `(.L_x_36) ;  /* 0x0000012000017945 */ /* 0x000fe20003800000 */
[----:B------:R-:W-:-:S03]  /*25e0*/  SHF.L.U64.HI R121, R92, 0x1, R95 ;  /* 0x000000015c797819 */ /* 0x000fc6000001025f */
[----:B------:R-:W-:Y:S01]  /*25f0*/  IMAD.X R117, R9, 0x1, R119, P1 ;  /* 0x0000000109757824 */ /* 0x000fe200008e0677 */
[----:B------:R-:W-:Y:S01]  /*2600*/  ISETP.GT.AND P1, PT, R3, 0x8, P4 ;  /* 0x000000080300780c */ /* 0x000fe20002724270 */
[----:B------:R-:W-:Y:S02]  /*2610*/  IMAD.SHL.U32 R119, R92, 0x2, RZ ;  /* 0x000000025c777824 */ /* 0x000fe400078e00ff */
[----:B------:R-:W-:-:S04]  /*2620*/  IMAD.WIDE.U32 R116, R23, R14, R116 ;  /* 0x0000000e17747225 */ /* 0x000fc800078e0074 */
[----:B0-----:R-:W-:Y:S01]  /*2630*/  IMAD.IADD R57, R115, 0x1, R117 ;  /* 0x0000000173397824 */ /* 0x001fe200078e0275 */
[----:B------:R-:W-:-:S04]  /*2640*/  LEA R56, P3, R116, R12, 0x1 ;  /* 0x0000000c74387211 */ /* 0x000fc800078608ff */
[----:B------:R-:W-:Y:S01]  /*2650*/  LEA.HI.X R57, R116, R13, R57, 0x1, P3 ;  /* 0x0000000d74397211 */ /* 0x000fe200018f0c39 */
[----:B--2---:R-:W-:-:S04]  /*2660*/  IMAD.U32 R110, R15, 0x10000, RZ ;  /* 0x000100000f6e7824 */ /* 0x004fc800078e00ff */
[----:B------:R-:W-:Y:S01]  /*2670*/  FMUL R5, R110, R91 ;  /* 0x0000005b6e057220 */ /* 0x000fe20000400000 */
[----:B------:R-:W-:-:S03]  /*2680*/  IADD3 R110, P2, R119, R104, RZ ;  /* 0x00000068776e7210 */ /* 0x000fc60007f5e0ff */
[----:B------:R-:W-:Y:S02]  /*2690*/  FFMA R5, R58, R90, R5 ;  /* 0x0000005a3a057223 */ /* 0x000fe40000000005 */
[----:B------:R-:W-:-:S03]  /*26a0*/  IMAD.X R111, R121, 0x1, R105, P2 ;  /* 0x00000001796f7824 */ /* 0x000fc600010e0669 */
[----:B------:R-:W-:-:S05]  /*26b0*/  F2FP.BF16.F32.PACK_AB R5, RZ, R5 ;  /* 0x00000005ff05723e */ /* 0x000fca00000010ff */
[----:B------:R0:W-:Y:S01]  /*26c0*/  @P0 STG.E.U16 desc[UR38][R110.64], R5 ;  /* 0x000000056e000986 */ /* 0x0001e2000c101526 */
[----:B------:R-:W-:Y:S05]  /*26d0*/  @!P1 BRA `(.L_x_37) ;  /* 0x0000000000049947 */ /* 0x000fea0003800000 */
[----:B------:R2:W5:Y:S02]  /*26e0*/  LDG.E.LTC128B.U16 R15, desc[UR38][R56.64+0x2] ;  /* 0x00000226380f7981 */ /* 0x000564000c1e1520 */
.L_x_37:
[----:B------:R-:W-:Y:S05]  /*26f0*/  BSYNC B1 ;  /* 0x0000000000017941 */ /* 0x000fea0003800000 */
.L_x_36:
[----:B-----5:R-:W-:Y:S01]  /*2700*/  IMAD.U32 R10, R15, 0x10000, RZ ;  /* 0x000100000f0a7824 */ /* 0x020fe200078e00ff */
[----:B------:R-:W-:Y:S01]  /*2710*/  ISETP.GT.AND P4, PT, R4, 0x8, PT ;  /* 0x000000080400780c */ /* 0x000fe20003f84270 */
[----:B------:R-:W-:Y:S01]  /*2720*/  IMAD.MOV.U32 R58, RZ, RZ, R110 ;  /* 0x000000ffff3a7224 */ /* 0x000fe200078e006e */
[----:B------:R-:W-:Y:S01]  /*2730*/  BSSY B1, `(.L_x_38) ;  /* 0x000000b000017945 */ /* 0x000fe20003800000 */
[----:B------:R-:W-:Y:S01]  /*2740*/  FMUL R10, R10, R91 ;  /* 0x0000005b0a0a7220 */ /* 0x000fe20000400000 */
[----:B------:R-:W-:Y:S02]  /*2750*/  ISETP.GT.AND P0, PT, R3, RZ, P4 ;  /* 0x000000ff0300720c */ /* 0x000fe40002704270 */
[----:B------:R-:W-:Y:S01]  /*2760*/  P2R R117, PR, RZ, 0x10 ;  /* 0x00000010ff757803 */ /* 0x000fe20000000000 */
[----:B------:R-:W-:Y:S01]  /*2770*/  FFMA R10, R59, R90, R10 ;  /* 0x0000005a3b0a7223 */ /* 0x000fe2000000000a */
[----:B------:R-:W-:Y:S01]  /*2780*/  IMAD.MOV.U32 R59, RZ, RZ, R111 ;  /* 0x000000ffff3b7224 */ /* 0x000fe200078e006f */
[----:B------:R-:W-:-:S03]  /*2790*/  PRMT R116, R15, 0x7610, R116 ;  /* 0x000076100f747816 */ /* 0x000fc60000000074 */
[----:B------:R-:W-:-:S05]  /*27a0*/  F2FP.BF16.F32.PACK_AB R10, RZ, R10 ;  /* 0x0000000aff0a723e */ /* 0x000fca00000010ff */
[----:B------:R3:W-:Y:S01]  /*27b0*/  @P1 STG.E.U16 desc[UR38][R58.64+0x2], R10 ;  /* 0x0000020a3a001986 */ /* 0x0007e2000c101526 */
[----:B------:R-:W-:Y:S05]  /*27c0*/  @!P0 BRA `(.L_x_39) ;  /* 0x0000000000048947 */ /* 0x000fea0003800000 */
[----:B------:R4:W5:Y:S02]  /*27d0*/  LDG.E.LTC128B.U16 R116, desc[UR38][R6.64+0x10] ;  /* 0x0000102606747981 */ /* 0x000964000c1e1520 */
.L_x_39:
[----:B------:R-:W-:Y:S05]  /*27e0*/  BSYNC B1 ;  /* 0x0000000000017941 */ /* 0x000fea0003800000 */
.L_x_38:
[----:B---3-5:R-:W-:Y:S01]  /*27f0*/  IMAD.U32 R10, R116, 0x10000, RZ ;  /* 0x00010000740a7824 */ /* 0x028fe200078e00ff */
[C---:B0-----:R-:W-:Y:S01]  /*2800*/  SHF.L.U64.HI R5, R93.reuse, 0x1, R94 ;  /* 0x000000015d057819 */ /* 0x041fe2000001025e */
[----:B------:R-:W-:Y:S01]  /*2810*/  IMAD.SHL.U32 R15, R93, 0x2, RZ ;  /* 0x000000025d0f7824 */ /* 0x000fe200078e00ff */
[----:B------:R-:W-:Y:S01]  /*2820*/  ISETP.GT.AND P3, PT, R4, 0x9, PT ;  /* 0x000000090400780c */ /* 0x000fe20003f64270 */
[----:B------:R-:W-:Y:S01]  /*2830*/  FMUL R11, R10, R91 ;  /* 0x0000005b0a0b7220 */ /* 0x000fe20000400000 */
[----:B------:R-:W-:Y:S02]  /*2840*/  BSSY B1, `(.L_x_40) ;  /* 0x000000a000017945 */ /* 0x000fe40003800000 */
[----:B------:R-:W-:Y:S01]  /*2850*/  IADD3 R10, P1, P2, R15, R104, R119 ;  /* 0x000000680f0a7210 */ /* 0x000fe20007a3e077 */
[----:B------:R-:W-:Y:S01]  /*2860*/  FFMA R60, R60, R90, R11 ;  /* 0x0000005a3c3c7223 */ /* 0x000fe2000000000b */
[----:B------:R-:W-:Y:S02]  /*2870*/  P2R R119, PR, RZ, 0x8 ;  /* 0x00000008ff777803 */ /* 0x000fe40000000000 */
[----:B------:R-:W-:-:S02]  /*2880*/  IADD3.X R11, R5, R105, R121, P1, P2 ;  /* 0x00000069050b7210 */ /* 0x000fc40000fe4479 */
[----:B------:R-:W-:Y:S02]  /*2890*/  F2FP.BF16.F32.PACK_AB R60, RZ, R60 ;  /* 0x0000003cff3c723e */ /* 0x000fe400000010ff */
[----:B------:R-:W-:-:S03]  /*28a0*/  ISETP.GT.AND P1, PT, R3, RZ, P3 ;  /* 0x000000ff0300720c */ /* 0x000fc60001f24270 */
[----:B------:R0:W-:Y:S10]  /*28b0*/  @P0 STG.E.U16 desc[UR38][R104.64+0x10], R60 ;  /* 0x0000103c68000986 */ /* 0x0001f4000c101526 */
[----:B------:R-:W-:Y:S05]  /*28c0*/  @!P1 BRA `(.L_x_41) ;  /* 0x0000000000049947 */ /* 0x000fea0003800000 */
[----:B------:R3:W5:Y:S02]  /*28d0*/  LDG.E.LTC128B.U16 R116, desc[UR38][R6.64+0x12] ;  /* 0x0000122606747981 */ /* 0x000764000c1e1520 */
.L_x_41:
[----:B------:R-:W-:Y:S05]  /*28e0*/  BSYNC B1 ;  /* 0x0000000000017941 */ /* 0x000fea0003800000 */
.L_x_40:
[----:B0----5:R-:W-:Y:S01]  /*28f0*/  IMAD.U32 R60, R116, 0x10000, RZ ;  /* 0x00010000743c7824 */ /* 0x021fe200078e00ff */
[----:B------:R-:W-:Y:S01]  /*2900*/  ISETP.GT.AND P0, PT, R3, 0x8, P4 ;  /* 0x000000080300780c */ /* 0x000fe20002704270 */
[----:B------:R-:W-:Y:S02]  /*2910*/  BSSY B1, `(.L_x_42) ;  /* 0x000000a000017945 */ /* 0x000fe40003800000 */
[----:B------:R-:W-:-:S04]  /*2920*/  FMUL R60, R60, R91 ;  /* 0x0000005b3c3c7220 */ /* 0x000fc80000400000 */
[----:B------:R-:W-:Y:S01]  /*2930*/  FFMA R60, R61, R90, R60 ;  /* 0x0000005a3d3c7223 */ /* 0x000fe2000000003c */
[----:B------:R-:W-:-:S04]  /*2940*/  @P1 IMAD.MOV.U32 R61, RZ, RZ, R105 ;  /* 0x000000ffff3d1224 */ /* 0x000fc800078e0069 */
[----:B------:R-:W-:-:S04]  /*2950*/  F2FP.BF16.F32.PACK_AB R60, RZ, R60 ;  /* 0x0000003cff3c723e */ /* 0x000fc800000010ff */
[----:B------:R-:W-:Y:S01]  /*2960*/  PRMT R120, R60, 0x7610, R120 ;  /* 0x000076103c787816 */ /* 0x000fe20000000078 */
[----:B------:R-:W-:-:S05]  /*2970*/  @P1 IMAD.MOV.U32 R60, RZ, RZ, R104 ;  /* 0x000000ffff3c1224 */ /* 0x000fca00078e0068 */
[----:B------:R0:W-:Y:S01]  /*2980*/  @P1 STG.E.U16 desc[UR38][R60.64+0x12], R120 ;  /* 0x000012783c001986 */ /* 0x0001e2000c101526 */
[----:B------:R-:W-:Y:S05]  /*2990*/  @!P0 BRA `(.L_x_43) ;  /* 0x0000000000048947 */ /* 0x000fea0003800000 */
[----:B------:R0:W5:Y:S02]  /*29a0*/  LDG.E.LTC128B.U16 R116, desc[UR38][R56.64+0x10] ;  /* 0x0000102638747981 */ /* 0x000164000c1e1520 */
.L_x_43:
[----:B------:R-:W-:Y:S05]  /*29b0*/  BSYNC B1 ;  /* 0x0000000000017941 */ /* 0x000fea0003800000 */
.L_x_42:
[----:B0----5:R-:W-:Y:S01]  /*29c0*/  IMAD.U32 R60, R116, 0x10000, RZ ;  /* 0x00010000743c7824 */ /* 0x021fe200078e00ff */
[----:B------:R-:W-:Y:S01]  /*29d0*/  ISETP.GT.AND P1, PT, R3, 0x8, P3 ;  /* 0x000000080300780c */ /* 0x000fe20001f24270 */
[----:B------:R-:W-:Y:S02]  /*29e0*/  BSSY B1, `(.L_x_44) ;  /* 0x0000007000017945 */ /* 0x000fe40003800000 */
[----:B------:R-:W-:-:S04]  /*29f0*/  FMUL R61, R60, R91 ;  /* 0x0000005b3c3d7220 */ /* 0x000fc80000400000 */
[----:B------:R-:W-:-:S05]  /*2a00*/  FFMA R61, R62, R90, R61 ;  /* 0x0000005a3e3d7223 */ /* 0x000fca000000003d */
[----:B------:R-:W-:-:S05]  /*2a10*/  F2FP.BF16.F32.PACK_AB R61, RZ, R61 ;  /* 0x0000003dff3d723e */ /* 0x000fca00000010ff */
[----:B------:R0:W-:Y:S01]  /*2a20*/  @P0 STG.E.U16 desc[UR38][R58.64+0x10], R61 ;  /* 0x0000103d3a000986 */ /* 0x0001e2000c101526 */
[----:B------:R-:W-:Y:S05]  /*2a30*/  @!P1 BRA `(.L_x_45) ;  /* 0x0000000000049947 */ /* 0x000fea0003800000 */
[----:B------:R0:W5:Y:S02]  /*2a40*/  LDG.E.LTC128B.U16 R116, desc[UR38][R56.64+0x12] ;  /* 0x0000122638747981 */ /* 0x000164000c1e1520 */
.L_x_45:
[----:B------:R-:W-:Y:S05]  /*2a50*/  BSYNC B1 ;  /* 0x0000000000017941 */ /* 0x000fea0003800000 */
.L_x_44:
[----:B-----5:R-:W-:Y:S01]  /*2a60*/  IMAD.U32 R60, R116, 0x10000, RZ ;  /* 0x00010000743c7824 */ /* 0x020fe200078e00ff */
[----:B------:R-:W-:Y:S01]  /*2a70*/  IADD3 R123, P0, R108, 0x80, RZ ;  /* 0x000000806c7b7810 */ /* 0x000fe20007f1e0ff */
[----:B------:R-:W-:Y:S01]  /*2a80*/  BSSY B1, `(.L_x_46) ;  /* 0x000000b000017945 */ /* 0x000fe20003800000 */
[----:B------:R-:W-:Y:S01]  /*2a90*/  ISETP.GT.AND P2, PT, R4, 0x10, PT ;  /* 0x000000100400780c */ /* 0x000fe20003f44270 */
[----:B------:R-:W-:Y:S02]  /*2aa0*/  FMUL R60, R60, R91 ;  /* 0x0000005b3c3c7220 */ /* 0x000fe40000400000 */
[----:B------:R-:W-:Y:S01]  /*2ab0*/  IMAD.X R109, RZ, RZ, R109, P0 ;  /* 0x000000ffff6d7224 */ /* 0x000fe200000e066d */
[----:B------:R-:W-:Y:S01]  /*2ac0*/  ISETP.GT.AND P0, PT, R3, RZ, P2 ;  /* 0x000000ff0300720c */ /* 0x000fe20001704270 */
[----:B------:R-:W-:Y:S01]  /*2ad0*/  FFMA R60, R63, R90, R60 ;  /* 0x0000005a3f3c7223 */ /* 0x000fe2000000003c */
[----:B------:R-:W-:-:S04]  /*2ae0*/  P2R R120, PR, RZ, 0x4 ;  /* 0x00000004ff787803 */ /* 0x000fc80000000000 */
[----:B------:R-:W-:-:S05]  /*2af0*/  F2FP.BF16.F32.PACK_AB R60, RZ, R60 ;  /* 0x0000003cff3c723e */ /* 0x000fca00000010ff */
[----:B------:R0:W-:Y:S02]  /*2b00*/  @P1 STG.E.U16 desc[UR38][R58.64+0x12], R60 ;  /* 0x0000123c3a001986 */ /* 0x0001e4000c101526 */
[----:B------:R-:W-:Y:S05]  /*2b10*/  @!P0 BRA `(.L_x_47) ;  /* 0x0000000000048947 */ /* 0x000fea0003800000 */
[----:B------:R0:W5:Y:S02]  /*2b20*/  LDG.E.LTC128B.U16 R116, desc[UR38][R6.64+0x20] ;  /* 0x0000202606747981 */ /* 0x000164000c1e1520 */
.L_x_47:
[----:B------:R-:W-:Y:S05]  /*2b30*/  BSYNC B1 ;  /* 0x0000000000017941 */ /* 0x000fea0003800000 */
.L_x_46:
[----:B0----5:R-:W-:Y:S01]  /*2b40*/  IMAD.U32 R60, R116, 0x10000, RZ ;  /* 0x00010000743c7824 */ /* 0x021fe200078e00ff */
[----:B------:R-:W-:Y:S01]  /*2b50*/  ISETP.GT.AND P1, PT, R4, 0x11, PT ;  /* 0x000000110400780c */ /* 0x000fe20003f24270 */
[-C--:B------:R-:W-:Y:S01]  /*2b60*/  IMAD.WIDE.U32 R62, R123, R106.reuse, R8 ;  /* 0x0000006a7b3e7225 */ /* 0x080fe200078e0008 */
[----:B------:R-:W-:Y:S03]  /*2b70*/  BSSY B1, `(.L_x_48) ;  /* 0x0000021000017945 */ /* 0x000fe60003800000 */
[----:B------:R-:W-:Y:S01]  /*2b80*/  FMUL R21, R60, R91 ;  /* 0x0000005b3c157220 */ /* 0x000fe20000400000 */
[----:B------:R-:W-:-:S03]  /*2b90*/  IMAD R60, R109, R106, RZ ;  /* 0x0000006a6d3c7224 */ /* 0x000fc600078e02ff */
[----:B------:R-:W-:Y:S01]  /*2ba0*/  FFMA R21, R64, R90, R21 ;  /* 0x0000005a40157223 */ /* 0x000fe20000000015 */
[C---:B------:R-:W-:Y:S02]  /*2bb0*/  IMAD R121, R123.reuse, R107, R60 ;  /* 0x0000006b7b797224 */ /* 0x040fe400078e023c */
[----:B------:R-:W-:Y:S02]  /*2bc0*/  IMAD.WIDE.U32 R60, R123, R106, R102 ;  /* 0x0000006a7b3c7225 */ /* 0x000fe400078e0066 */
[----:B------:R-:W-:Y:S02]  /*2bd0*/  F2FP.BF16.F32.PACK_AB R21, RZ, R21 ;  /* 0x00000015ff15723e */ /* 0x000fe400000010ff */
[----:B------:R-:W-:Y:S02]  /*2be0*/  IMAD.IADD R63, R121, 0x1, R63 ;  /* 0x00000001793f7824 */ /* 0x000fe400078e023f */
[----:B------:R-:W-:Y:S01]  /*2bf0*/  PRMT R107, R21, 0x7610, R107 ;  /* 0x00007610156b7816 */ /* 0x000fe2000000006b */
[----:B------:R-:W-:-:S02]  /*2c00*/  IMAD.IADD R21, R61, 0x1, R121 ;  /* 0x000000013d157824 */ /* 0x000fc400078e0279 */
[----:B------:R-:W-:Y:S02]  /*2c10*/  IMAD.WIDE.U32 R108, R23, R14, R62 ;  /* 0x0000000e176c7225 */ /* 0x000fe400078e003e */
[----:B------:R0:W-:Y:S01]  /*2c20*/  @P0 STG.E.U16 desc[UR38][R104.64+0x20], R107 ;  /* 0x0000206b68000986 */ /* 0x0001e2000c101526 */
[----:B------:R-:W-:-:S04]  /*2c30*/  LEA R62, P0, R60, R12, 0x1 ;  /* 0x0000000c3c3e7211 */ /* 0x000fc800078008ff */
[----:B------:R-:W-:Y:S01]  /*2c40*/  LEA.HI.X R63, R60, R13, R21, 0x1, P0 ;  /* 0x0000000d3c3f7211 */ /* 0x000fe200000f0c15 */
[----:B------:R-:W-:Y:S01]  /*2c50*/  IMAD.IADD R21, R115, 0x1, R109 ;  /* 0x0000000173157824 */ /* 0x000fe200078e026d */
[----:B------:R-:W-:-:S04]  /*2c60*/  LEA R60, P0, R108, R12, 0x1 ;  /* 0x0000000c6c3c7211 */ /* 0x000fc800078008ff */
[----:B------:R-:W-:Y:S01]  /*2c70*/  LEA.HI.X R61, R108, R13, R21, 0x1, P0 ;  /* 0x0000000d6c3d7211 */ /* 0x000fe200000f0c15 */
[----:B0-----:R-:W-:-:S04]  /*2c80*/  IMAD.WIDE.U32 R106, R123, R106, R112 ;  /* 0x0000006a7b6a7225 */ /* 0x001fc800078e0070 */
[----:B------:R-:W-:Y:S01]  /*2c90*/  IMAD.IADD R121, R121, 0x1, R107 ;  /* 0x0000000179797824 */ /* 0x000fe200078e026b */
[----:B------:R-:W-:-:S05]  /*2ca0*/  IADD3 R64, P0, R20, R106, RZ ;  /* 0x0000006a14407210 */ /* 0x000fca0007f1e0ff */
[----:B------:R-:W-:Y:S01]  /*2cb0*/  IMAD.X R102, R121, 0x1, R103, P0 ;  /* 0x0000000179667824 */ /* 0x000fe200000e0667 */
[----:B------:R-:W-:-:S05]  /*2cc0*/  IADD3 R20, P0, R8, R106, RZ ;  /* 0x0000006a08147210 */ /* 0x000fca0007f1e0ff */
[----:B------:R-:W-:Y:S01]  /*2cd0*/  IMAD.X R21, R9, 0x1, R121, P0 ;  /* 0x0000000109157824 */ /* 0x000fe200000e0679 */
[----:B------:R-:W-:Y:S01]  /*2ce0*/  LEA R8, P0, R64, R12, 0x1 ;  /* 0x0000000c40087211 */ /* 0x000fe200078008ff */
[----:B------:R-:W-:-:S03]  /*2cf0*/  IMAD.WIDE.U32 R20, R23, R14, R20 ;  /* 0x0000000e17147225 */ /* 0x000fc600078e0014 */
[----:B------:R-:W-:Y:S02]  /*2d00*/  LEA.HI.X R9, R64, R13, R102, 0x1, P0 ;  /* 0x0000000d40097211 */ /* 0x000fe400000f0c66 */
[----:B------:R-:W-:Y:S01]  /*2d10*/  P2R R23, PR, RZ, 0x2 ;  /* 0x00000002ff177803 */ /* 0x000fe20000000000 */
[----:B------:R-:W-:Y:S01]  /*2d20*/  IMAD.IADD R115, R115, 0x1, R21 ;  /* 0x0000000173737824 */ /* 0x000fe200078e0215 */
[----:B------:R-:W-:-:S04]  /*2d30*/  LEA R12, P0, R20, R12, 0x1 ;  /* 0x0000000c140c7211 */ /* 0x000fc800078008ff */
[----:B------:R-:W-:Y:S02]  /*2d40*/  LEA.HI.X R13, R20, R13, R115, 0x1, P0 ;  /* 0x0000000d140d7211 */ /* 0x000fe400000f0c73 */
[----:B------:R-:W-:-:S13]  /*2d50*/  ISETP.GT.AND P0, PT, R3, RZ, P1 ;  /* 0x000000ff0300720c */ /* 0x000fda0000f04270 */
[----:B------:R-:W-:Y:S05]  /*2d60*/  @!P0 BRA `(.L_x_49) ;  /* 0x0000000000048947 */ /* 0x000fea0003800000 */
[----:B------:R0:W5:Y:S02]  /*2d70*/  LDG.E.LTC128B.U16 R116, desc[UR38][R6.64+0x22] ;  /* 0x0000222606747981 */ /* 0x000164000c1e1520 */
.L_x_49:
[----:B------:R-:W-:Y:S05]  /*2d80*/  BSYNC B1 ;  /* 0x0000000000017941 */ /* 0x000fea0003800000 */
.L_x_48:
[----:B-----5:R-:W-:Y:S01]  /*2d90*/  IMAD.U32 R14, R116, 0x10000, RZ ;  /* 0x00010000740e7824 */ /* 0x020fe200078e00ff */
[----:B------:R-:W-:Y:S01]  /*2da0*/  BSSY B1, `(.L_x_50) ;  /* 0x000000a000017945 */ /* 0x000fe20003800000 */
[----:B------:R-:W-:Y:S02]  /*2db0*/  @P0 IMAD.MOV.U32 R20, RZ, RZ, R104 ;  /* 0x000000ffff140224 */ /* 0x000fe400078e0068 */
[----:B------:R-:W-:Y:S01]  /*2dc0*/  FMUL R14, R14, R91 ;  /* 0x0000005b0e0e7220 */ /* 0x000fe20000400000 */
[----:B------:R-:W-:-:S03]  /*2dd0*/  @P0 IMAD.MOV.U32 R21, RZ, RZ, R105 ;  /* 0x000000ffff150224 */ /* 0x000fc600078e0069 */
[----:B------:R-:W-:-:S05]  /*2de0*/  FFMA R14, R65, R90, R14 ;  /* 0x0000005a410e7223 */ /* 0x000fca000000000e */
[----:B------:R-:W-:-:S05]  /*2df0*/  F2FP.BF16.F32.PACK_AB R14, RZ, R14 ;  /* 0x0000000eff0e723e */ /* 0x000fca00000010ff */
[----:B------:R0:W-:Y:S01]  /*2e00*/  @P0 STG.E.U16 desc[UR38][R20.64+0x22], R14 ;  /* 0x0000220e14000986 */ /* 0x0001e2000c101526 */
[----:B------:R-:W-:-:S13]  /*2e10*/  ISETP.GT.AND P0, PT, R3, 0x8, P2 ;  /* 0x000000080300780c */ /* 0x000fda0001704270 */
[----:B0-----:R-:W-:Y:S05]  /*2e20*/  @!P0 BRA `(.L_x_51) ;  /* 0x0000000000048947 */ /* 0x001fea0003800000 */
[----:B------:R0:W5:Y:S02]  /*2e30*/  LDG.E.LTC128B.U16 R116, desc[UR38][R56.64+0x20] ;  /* 0x0000202638747981 */ /* 0x000164000c1e1520 */
.L_x_51:
[----:B------:R-:W-:Y:S05]  /*2e40*/  BSYNC B1 ;  /* 0x0000000000017941 */ /* 0x000fea0003800000 */
.L_x_50:
[----:B-----5:R-:W-:Y:S01]  /*2e50*/  IMAD.U32 R14, R116, 0x10000, RZ ;  /* 0x00010000740e7824 */ /* 0x020fe200078e00ff */
[----:B------:R-:W-:Y:S03]  /*2e60*/  BSSY B1, `(.L_x_52) ;  /* 0x0000008000017945 */ /* 0x000fe60003800000 */
[----:B------:R-:W-:-:S04]  /*2e70*/  FMUL R21, R14, R91 ;  /* 0x0000005b0e157220 */ /* 0x000fc80000400000 */
[----:B------:R-:W-:-:S05]  /*2e80*/  FFMA R21, R66, R90, R21 ;  /* 0x0000005a42157223 */ /* 0x000fca0000000015 */
[----:B------:R-:W-:-:S05]  /*2e90*/  F2FP.BF16.F32.PACK_AB R21, RZ, R21 ;  /* 0x00000015ff15723e */ /* 0x000fca00000010ff */
[----:B------:R0:W-:Y:S01]  /*2ea0*/  @P0 STG.E.U16 desc[UR38][R58.64+0x20], R21 ;  /* 0x000020153a000986 */ /* 0x0001e2000c101526 */
[----:B------:R-:W-:-:S13]  /*2eb0*/  ISETP.GT.AND P0, PT, R3, 0x8, P1 ;  /* 0x000000080300780c */ /* 0x000fda0000f04270 */
[----:B0-----:R-:W-:Y:S05]  /*2ec0*/  @!P0 BRA `(.L_x_53) ;  /* 0x0000000000048947 */ /* 0x001fea0003800000 */
[----:B------:R0:W5:Y:S02]  /*2ed0*/  LDG.E.LTC128B.U16 R116, desc[UR38][R56.64+0x22] ;  /* 0x0000222638747981 */ /* 0x000164000c1e1520 */
.L_x_53:
[----:B------:R-:W-:Y:S05]  /*2ee0*/  BSYNC B1 ;  /* 0x0000000000017941 */ /* 0x000fea0003800000 */
.L_x_52:
[----:B-----5:R-:W-:Y:S01]  /*2ef0*/  IMAD.U32 R14, R116, 0x10000, RZ ;  /* 0x00010000740e7824 */ /* 0x020fe200078e00ff */
[----:B------:R-:W-:Y:S01]  /*2f00*/  ISETP.GT.AND P2, PT, R4, 0x18, PT ;  /* 0x000000180400780c */ /* 0x000fe20003f44270 */
[----:B------:R-:W-:Y:S02]  /*2f10*/  BSSY B1, `(.L_x_54) ;  /* 0x0000009000017945 */ /* 0x000fe40003800000 */
[----:B------:R-:W-:Y:S01]  /*2f20*/  FMUL R14, R14, R91 ;  /* 0x0000005b0e0e7220 */ /* 0x000fe20000400000 */
[----:B------:R-:W-:-:S03]  /*2f30*/  P2R R102, PR, RZ, 0x4 ;  /* 0x00000004ff667803 */ /* 0x000fc60000000000 */
[----:B------:R-:W-:-:S05]  /*2f40*/  FFMA R14, R67, R90, R14 ;  /* 0x0000005a430e7223 */ /* 0x000fca000000000e */
[----:B------:R-:W-:-:S05]  /*2f50*/  F2FP.BF16.F32.PACK_AB R14, RZ, R14 ;  /* 0x0000000eff0e723e */ /* 0x000fca00000010ff */
[----:B------:R0:W-:Y:S01]  /*2f60*/  @P0 STG.E.U16 desc[UR38][R58.64+0x22], R14 ;  /* 0x0000220e3a000986 */ /* 0x0001e2000c101526 */
[----:B------:R-:W-:-:S13]  /*2f70*/  ISETP.GT.AND P0, PT, R3, RZ, P2 ;  /* 0x000000ff0300720c */ /* 0x000fda0001704270 */
[----:B0-----:R-:W-:Y:S05]  /*2f80*/  @!P0 BRA `(.L_x_55) ;  /* 0x0000000000048947 */ /* 0x001fea0003800000 */
[----:B------:R0:W5:Y:S02]  /*2f90*/  LDG.E.LTC128B.U16 R116, desc[UR38][R6.64+0x30] ;  /* 0x0000302606747981 */ /* 0x000164000c1e1520 */
.L_x_55:
[----:B------:R-:W-:Y:S05]  /*2fa0*/  BSYNC B1 ;  /* 0x0000000000017941 */ /* 0x000fea0003800000 */
.L_x_54:
[----:B-----5:R-:W-:Y:S01]  /*2fb0*/  IMAD.U32 R14, R116, 0x10000, RZ ;  /* 0x00010000740e7824 */ /* 0x020fe200078e00ff */
[----:B------:R-:W-:Y:S01]  /*2fc0*/  ISETP.GT.AND P1, PT, R4, 0x19, PT ;  /* 0x000000190400780c */ /* 0x000fe20003f24270 */
[----:B------:R-:W-:Y:S01]  /*2fd0*/  @P0 IMAD.MOV.U32 R20, RZ, RZ, R104 ;  /* 0x000000ffff140224 */ /* 0x000fe200078e0068 */
[----:B------:R-:W-:Y:S01]  /*2fe0*/  BSSY B1, `(.L_x_56) ;  /* 0x000000b000017945 */ /* 0x000fe20003800000 */
[----:B------:R-:W-:-:S04]  /*2ff0*/  FMUL R21, R14, R91 ;  /* 0x0000005b0e157220 */ /* 0x000fc80000400000 */
[----:B------:R-:W-:Y:S01]  /*3000*/  FFMA R21, R68, R90, R21 ;  /* 0x0000005a44157223 */ /* 0x000fe20000000015 */
[----:B------:R-:W-:-:S04]  /*3010*/  P2R R68, PR, RZ, 0x2 ;  /* 0x00000002ff447803 */ /* 0x000fc80000000000 */
[----:B------:R-:W-:-:S04]  /*3020*/  F2FP.BF16.F32.PACK_AB R21, RZ, R21 ;  /* 0x00000015ff15723e */ /* 0x000fc800000010ff */
[----:B------:R-:W-:Y:S01]  /*3030*/  PRMT R14, R21, 0x7610, R14 ;  /* 0x00007610150e7816 */ /* 0x000fe2000000000e */
[----:B------:R-:W-:-:S05]  /*3040*/  @P0 IMAD.MOV.U32 R21, RZ, RZ, R105 ;  /* 0x000000ffff150224 */ /* 0x000fca00078e0069 */
[----:B------:R0:W-:Y:S01]  /*3050*/  @P0 STG.E.U16 desc[UR38][R20.64+0x30], R14 ;  /* 0x0000300e14000986 */ /* 0x0001e2000c101526 */
[----:B------:R-:W-:-:S13]  /*3060*/  ISETP.GT.AND P0, PT, R3, RZ, P1 ;  /* 0x000000ff0300720c */ /* 0x000fda0000f04270 */
[----:B0-----:R-:W-:Y:S05]  /*3070*/  @!P0 BRA `(.L_x_57) ;  /* 0x0000000000048947 */ /* 0x001fea0003800000 */
[----:B------:R0:W5:Y:S02]  /*3080*/  LDG.E.LTC128B.U16 R116, desc[UR38][R6.64+0x32] ;  /* 0x0000322606747981 */ /* 0x000164000c1e1520 */
.L_x_57:
[----:B------:R-:W-:Y:S05]  /*3090*/  BSYNC B1 ;  /* 0x0000000000017941 */ /* 0x000fea0003800000 */
.L_x_56:
        /* <DEDUP_REMOVED lines=11> */
.L_x_59:
[----:B------:R-:W-:Y:S05]  /*3150*/  BSYNC B1 ;  /* 0x0000000000017941 */ /* 0x000fea0003800000 */
.L_x_58:
        /* <DEDUP_REMOVED lines=9> */
.L_x_61:
[----:B------:R-:W-:Y:S05]  /*31f0*/  BSYNC B1 ;  /* 0x0000000000017941 */ /* 0x000fea0003800000 */
.L_x_60:
        /* <DEDUP_REMOVED lines=11> */
.L_x_63:
[----:B------:R-:W-:Y:S05]  /*32b0*/  BSYNC B1 ;  /* 0x0000000000017941 */ /* 0x000fea0003800000 */
.L_x_62:
[----:B-----5:R-:W-:Y:S01]  /*32c0*/  IMAD.U32 R14, R116, 0x10000, RZ ;  /* 0x00010000740e7824 */ /* 0x020fe200078e00ff */
[----:B------:R-:W-:Y:S01]  /*32d0*/  ISETP.GT.AND P1, PT, R4, 0x21, PT ;  /* 0x000000210400780c */ /* 0x000fe20003f24270 */
[----:B------:R-:W-:Y:S01]  /*32e0*/  @P0 IMAD.MOV.U32 R20, RZ, RZ, R104 ;  /* 0x000000ffff140224 */ /* 0x000fe200078e0068 */
[----:B------:R-:W-:Y:S01]  /*32f0*/  BSSY B1, `(.L_x_64) ;  /* 0x000000b000017945 */ /* 0x000fe20003800000 */
[----:B------:R-:W-:Y:S01]  /*3300*/  FMUL R21, R14, R91 ;  /* 0x0000005b0e157220 */ /* 0x000fe20000400000 */
[----:B------:R-:W-:-:S03]  /*3310*/  P2R R70, PR, RZ, 0x2 ;  /* 0x00000002ff467803 */ /* 0x000fc60000000000 */
[----:B------:R-:W-:-:S05]  /*3320*/  FFMA R21, R72, R90, R21 ;  /* 0x0000005a48157223 */ /* 0x000fca0000000015 */
[----:B------:R-:W-:-:S04]  /*3330*/  F2FP.BF16.F32.PACK_AB R21, RZ, R21 ;  /* 0x00000015ff15723e */ /* 0x000fc800000010ff */
[----:B------:R-:W-:Y:S01]  /*3340*/  PRMT R14, R21, 0x7610, R14 ;  /* 0x00007610150e7816 */ /* 0x000fe2000000000e */
[----:B------:R-:W-:-:S05]  /*3350*/  @P0 IMAD.MOV.U32 R21, RZ, RZ, R105 ;  /* 0x000000ffff150224 */ /* 0x000fca00078e0069 */
[----:B------:R0:W-:Y:S01]  /*3360*/  @P0 STG.E.U16 desc[UR38][R20.64+0x40], R14 ;  /* 0x0000400e14000986 */ /* 0x0001e2000c101526 */
[----:B------:R-:W-:-:S13]  /*3370*/  ISETP.GT.AND P0, PT, R3, RZ, P1 ;  /* 0x000000ff0300720c */ /* 0x000fda0000f04270 */
[----:B0-----:R-:W-:Y:S05]  /*3380*/  @!P0 BRA `(.L_x_65) ;  /* 0x0000000000048947 */ /* 0x001fea0003800000 */
[----:B------:R0:W5:Y:S02]  /*3390*/  LDG.E.LTC128B.U16 R116, desc[UR38][R6.64+0x42] ;  /* 0x0000422606747981 */ /* 0x000164000c1e1520 */
.L_x_65:
[----:B------:R-:W-:Y:S05]  /*33a0*/  BSYNC B1 ;  /* 0x0000000000017941 */ /* 0x000fea0003800000 */
.L_x_64:
        /* <DEDUP_REMOVED lines=11> */
.L_x_67:
[----:B------:R-:W-:Y:S05]  /*3460*/  BSYNC B1 ;  /* 0x0000000000017941 */ /* 0x000fea0003800000 */
.L_x_66:
        /* <DEDUP_REMOVED lines=9> */
.L_x_69:
[----:B------:R-:W-:Y:S05]  /*3500*/  BSYNC B1 ;  /* 0x0000000000017941 */ /* 0x000fea0003800000 */
.L_x_68:
        /* <DEDUP_REMOVED lines=11> */
.L_x_71:
[----:B------:R-:W-:Y:S05]  /*35c0*/  BSYNC B1 ;  /* 0x0000000000017941 */ /* 0x000fea0003800000 */
.L_x_70:
[----:B-----5:R-:W-:Y:S01]  /*35d0*/  IMAD.U32 R14, R116, 0x10000, RZ ;  /* 0x00010000740e7824 */ /* 0x020fe200078e00ff */
[----:B------:R-:W-:Y:S01]  /*35e0*/  ISETP.GT.AND P5, PT, R4, 0x29, PT ;  /* 0x000000290400780c */ /* 0x000fe20003fa4270 */
[----:B------:R-:W-:Y:S01]  /*35f0*/  @P0 IMAD.MOV.U32 R20, RZ, RZ, R104 ;  /* 0x000000ffff140224 */ /* 0x000fe200078e0068 */
[----:B------:R-:W-:Y:S01]  /*3600*/  BSSY B1, `(.L_x_72) ;  /* 0x000000b000017945 */ /* 0x000fe20003800000 */
[----:B------:R-:W-:-:S04]  /*3610*/  FMUL R21, R14, R91 ;  /* 0x0000005b0e157220 */ /* 0x000fc80000400000 */
[----:B------:R-:W-:-:S05]  /*3620*/  FFMA R21, R76, R90, R21 ;  /* 0x0000005a4c157223 */ /* 0x000fca0000000015 */
[----:B------:R-:W-:-:S04]  /*3630*/  F2FP.BF16.F32.PACK_AB R21, RZ, R21 ;  /* 0x00000015ff15723e */ /* 0x000fc800000010ff */
[----:B------:R-:W-:Y:S01]  /*3640*/  PRMT R14, R21, 0x7610, R14 ;  /* 0x00007610150e7816 */ /* 0x000fe2000000000e */
[----:B------:R-:W-:-:S05]  /*3650*/  @P0 IMAD.MOV.U32 R21, RZ, RZ, R105 ;  /* 0x000000ffff150224 */ /* 0x000fca00078e0069 */
[----:B------:R1:W-:Y:S01]  /*3660*/  @P0 STG.E.U16 desc[UR38][R20.64+0x50], R14 ;  /* 0x0000500e14000986 */ /* 0x0003e2000c101526 */
[----:B------:R-:W-:Y:S02]  /*3670*/  ISETP.GT.AND P0, PT, R3, RZ, P5 ;  /* 0x000000ff0300720c */ /* 0x000fe40002f04270 */
[----:B-1----:R-:W-:-:S11]  /*3680*/  P2R R14, PR, RZ, 0x20 ;  /* 0x00000020ff0e7803 */ /* 0x002fd60000000000 */
[----:B------:R-:W-:Y:S05]  /*3690*/  @!P0 BRA `(.L_x_73) ;  /* 0x0000000000048947 */ /* 0x000fea0003800000 */
[----:B------:R1:W5:Y:S02]  /*36a0*/  LDG.E.LTC128B.U16 R116, desc[UR38][R6.64+0x52] ;  /* 0x0000522606747981 */ /* 0x000364000c1e1520 */
.L_x_73:
[----:B------:R-:W-:Y:S05]  /*36b0*/  BSYNC B1 ;  /* 0x0000000000017941 */ /* 0x000fea0003800000 */
.L_x_72:
        /* <DEDUP_REMOVED lines=11> */
.L_x_75:
[----:B------:R-:W-:Y:S05]  /*3770*/  BSYNC B1 ;  /* 0x0000000000017941 */ /* 0x000fea0003800000 */
.L_x_74:
        /* <DEDUP_REMOVED lines=9> */
.L_x_77:
[----:B------:R-:W-:Y:S05]  /*3810*/  BSYNC B1 ;  /* 0x0000000000017941 */ /* 0x000fea0003800000 */
.L_x_76:
[----:B-----5:R-:W-:Y:S01]  /*3820*/  IMAD.U32 R14, R116, 0x10000, RZ ;  /* 0x00010000740e7824 */ /* 0x020fe200078e00ff */
[----:B------:R-:W-:Y:S01]  /*3830*/  ISETP.GT.AND P3, PT, R4, 0x30, PT ;  /* 0x000000300400780c */ /* 0x000fe20003f64270 */
[----:B------:R-:W-:Y:S02]  /*3840*/  BSSY B1, `(.L_x_78) ;  /* 0x0000008000017945 */ /* 0x000fe40003800000 */
[----:B------:R-:W-:-:S04]  /*3850*/  FMUL R14, R14, R91 ;  /* 0x0000005b0e0e7220 */ /* 0x000fc80000400000 */
[----:B------:R-:W-:-:S05]  /*3860*/  FFMA R14, R79, R90, R14 ;  /* 0x0000005a4f0e7223 */ /* 0x000fca000000000e */
[----:B------:R-:W-:-:S05]  /*3870*/  F2FP.BF16.F32.PACK_AB R14, RZ, R14 ;  /* 0x0000000eff0e723e */ /* 0x000fca00000010ff */
[----:B------:R0:W-:Y:S01]  /*3880*/  @P0 STG.E.U16 desc[UR38][R58.64+0x52], R14 ;  /* 0x0000520e3a000986 */ /* 0x0001e2000c101526 */
[----:B------:R-:W-:-:S13]  /*3890*/  ISETP.GT.AND P0, PT, R3, RZ, P3 ;  /* 0x000000ff0300720c */ /* 0x000fda0001f04270 */
[----:B0-----:R-:W-:Y:S05]  /*38a0*/  @!P0 BRA `(.L_x_79) ;  /* 0x0000000000048947 */ /* 0x001fea0003800000 */
[----:B------:R0:W5:Y:S02]  /*38b0*/  LDG.E.LTC128B.U16 R116, desc[UR38][R6.64+0x60] ;  /* 0x0000602606747981 */ /* 0x000164000c1e1520 */
.L_x_79:
[----:B------:R-:W-:Y:S05]  /*38c0*/  BSYNC B1 ;  /* 0x0000000000017941 */ /* 0x000fea0003800000 */
.L_x_78:
        /* <DEDUP_REMOVED lines=13> */
.L_x_81:
[----:B------:R-:W-:Y:S05]  /*39a0*/  BSYNC B1 ;  /* 0x0000000000017941 */ /* 0x000fea0003800000 */
.L_x_80:
        /* <DEDUP_REMOVED lines=11> */
.L_x_83:
[----:B------:R-:W-:Y:S05]  /*3a60*/  BSYNC B1 ;  /* 0x0000000000017941 */ /* 0x000fea0003800000 */
.L_x_82:
        /* <DEDUP_REMOVED lines=9> */
.L_x_85:
[----:B------:R-:W-:Y:S05]  /*3b00*/  BSYNC B1 ;  /* 0x0000000000017941 */ /* 0x000fea0003800000 */
.L_x_84:
        /* <DEDUP_REMOVED lines=10> */
.L_x_87:
[----:B------:R-:W-:Y:S05]  /*3bb0*/  BSYNC B1 ;  /* 0x0000000000017941 */ /* 0x000fea0003800000 */
.L_x_86:
        /* <DEDUP_REMOVED lines=8> */
[----:B------:R-:W-:-:S05]  /*3c40*/  IADD3 R20, P0, R15, R110, RZ ;  /* 0x0000006e0f147210 */ /* 0x000fca0007f1e0ff */
[----:B-1----:R-:W-:Y:S01]  /*3c50*/  IMAD.X R21, R5, 0x1, R111, P0 ;  /* 0x0000000105157824 */ /* 0x002fe200000e066f */
[----:B------:R-:W-:-:S05]  /*3c60*/  IADD3 R64, P0, R15, R110, RZ ;  /* 0x0000006e0f407210 */ /* 0x000fca0007f1e0ff */
[----:B------:R-:W-:Y:S01]  /*3c70*/  IMAD.X R65, R5, 0x1, R111, P0 ;  /* 0x0000000105417824 */ /* 0x000fe200000e066f */
[----:B------:R-:W-:-:S05]  /*3c80*/  IADD3 R14, P0, R15, R104, RZ ;  /* 0x000000680f0e7210 */ /* 0x000fca0007f1e0ff */
[----:B------:R-:W-:Y:S01]  /*3c90*/  IMAD.X R15, R5, 0x1, R105, P0 ;  /* 0x00000001050f7824 */ /* 0x000fe200000e0669 */
[----:B------:R-:W-:-:S04]  /*3ca0*/  ISETP.GT.AND P0, PT, R4, 0x39, PT ;  /* 0x000000390400780c */ /* 0x000fc80003f04270 */
[----:B------:R-:W-:-:S13]  /*3cb0*/  ISETP.GT.AND P4, PT, R3, RZ, P0 ;  /* 0x000000ff0300720c */ /* 0x000fda0000784270 */
[----:B------:R-:W-:Y:S05]  /*3cc0*/  @!P4 BRA `(.L_x_89) ;  /* 0x000000000004c947 */ /* 0x000fea0003800000 */
[----:B------:R1:W5:Y:S02]  /*3cd0*/  LDG.E.LTC128B.U16 R116, desc[UR38][R6.64+0x72] ;  /* 0x0000722606747981 */ /* 0x000364000c1e1520 */
.L_x_89:
[----:B------:R-:W-:Y:S05]  /*3ce0*/  BSYNC B1 ;  /* 0x0000000000017941 */ /* 0x000fea0003800000 */
.L_x_88:
        /* <DEDUP_REMOVED lines=9> */
.L_x_91:
[----:B------:R-:W-:Y:S05]  /*3d80*/  BSYNC B1 ;  /* 0x0000000000017941 */ /* 0x000fea0003800000 */
.L_x_90:
        /* <DEDUP_REMOVED lines=9> */
.L_x_93:
[----:B------:R-:W-:Y:S05]  /*3e20*/  BSYNC B1 ;  /* 0x0000000000017941 */ /* 0x000fea0003800000 */
.L_x_92:
[----:B-----5:R-:W-:-:S04]  /*3e30*/  IMAD.U32 R4, R116, 0x10000, RZ ;  /* 0x0001000074047824 */ /* 0x020fc800078e00ff */
[----:B------:R-:W-:-:S04]  /*3e40*/  FMUL R4, R4, R91 ;  /* 0x0000005b04047220 */ /* 0x000fc80000400000 */
[----:B------:R-:W-:-:S05]  /*3e50*/  FFMA R4, R87, R90, R4 ;  /* 0x0000005a57047223 */ /* 0x000fca0000000004 */
[----:B------:R-:W-:-:S04]  /*3e60*/  F2FP.BF16.F32.PACK_AB R4, RZ, R4 ;  /* 0x00000004ff04723e */ /* 0x000fc800000010ff */
[----:B-1-34-:R-:W-:-:S05]  /*3e70*/  PRMT R6, R4, 0x7610, R6 ;  /* 0x0000761004067816 */ /* 0x01afca0000000006 */
[----:B------:R1:W-:Y:S01]  /*3e80*/  @P4 STG.E.U16 desc[UR38][R58.64+0x72], R6 ;  /* 0x000072063a004986 */ /* 0x0003e2000c101526 */
[----:B------:R-:W-:-:S13]  /*3e90*/  ISETP.GT.AND P4, PT, R3, 0x80, P6 ;  /* 0x000000800300780c */ /* 0x000fda0003784270 */
[----:B------:R-:W3:Y:S01]  /*3ea0*/  @P4 LDG.E.LTC128B.U16 R116, desc[UR38][R62.64] ;  /* 0x000000263e744981 */ /* 0x000ee2000c1e1520 */
[----:B------:R-:W-:Y:S01]  /*3eb0*/  BSSY B1, `(.L_x_94) ;  /* 0x000000a000017945 */ /* 0x000fe20003800000 */
[----:B---3--:R-:W-:-:S04]  /*3ec0*/  IMAD.U32 R4, R116, 0x10000, RZ ;  /* 0x0001000074047824 */ /* 0x008fc800078e00ff */
[----:B------:R-:W-:-:S04]  /*3ed0*/  FMUL R5, R4, R91 ;  /* 0x0000005b04057220 */ /* 0x000fc80000400000 */
[----:B------:R-:W-:-:S05]  /*3ee0*/  FFMA R5, R24, R90, R5 ;  /* 0x0000005a18057223 */ /* 0x000fca0000000005 */
[----:B------:R-:W-:-:S05]  /*3ef0*/  F2FP.BF16.F32.PACK_AB R5, RZ, R5 ;  /* 0x00000005ff05723e */ /* 0x000fca00000010ff */
[----:B------:R1:W-:Y:S01]  /*3f00*/  @P4 STG.E.U16 desc[UR38][R14.64], R5 ;  /* 0x000000050e004986 */ /* 0x0003e2000c101526 */
[----:B------:R-:W-:-:S04]  /*3f10*/  ISETP.NE.AND P4, PT, R118, RZ, PT ;  /* 0x000000ff7600720c */ /* 0x000fc80003f85270 */
[----:B------:R-:W-:-:S13]  /*3f20*/  ISETP.GT.AND P4, PT, R3, 0x80, P4 ;  /* 0x000000800300780c */ /* 0x000fda0002784270 */
[----:B-1----:R-:W-:Y:S05]  /*3f30*/  @!P4 BRA `(.L_x_95) ;  /* 0x000000000004c947 */ /* 0x002fea0003800000 */
[----:B------:R1:W5:Y:S02]  /*3f40*/  LDG.E.LTC128B.U16 R116, desc[UR38][R60.64+0x2] ;  /* 0x000002263c747981 */ /* 0x000364000c1e1520 */
.L_x_95:
[----:B------:R-:W-:Y:S05]  /*3f50*/  BSYNC B1 ;  /* 0x0000000000017941 */ /* 0x000fea0003800000 */
.L_x_94:
[----:B-----5:R-:W-:Y:S01]  /*3f60*/  IMAD.U32 R4, R116, 0x10000, RZ ;  /* 0x0001000074047824 */ /* 0x020fe200078e00ff */
[----:B------:R-:W-:Y:S01]  /*3f70*/  ISETP.GT.AND P6, PT, R3, 0x88, P6 ;  /* 0x000000880300780c */ /* 0x000fe200037c4270 */
        /* <DEDUP_REMOVED lines=8> */
[----:B------:R-:W-:Y:S05]  /*4000*/  @!P6 BRA `(.L_x_97) ;  /* 0x000000000004e947 */ /* 0x000fea0003800000 */
[----:B------:R4:W5:Y:S02]  /*4010*/  LDG.E.LTC128B.U16 R116, desc[UR38][R8.64] ;  /* 0x0000002608747981 */ /* 0x000964000c1e1520 */
.L_x_97:
[----:B------:R-:W-:Y:S05]  /*4020*/  BSYNC B1 ;  /* 0x0000000000017941 */ /* 0x000fea0003800000 */
.L_x_96:
[----:B---3-5:R-:W-:Y:S01]  /*4030*/  IMAD.U32 R4, R116, 0x10000, RZ ;  /* 0x0001000074047824 */ /* 0x028fe200078e00ff */
[----:B------:R-:W-:Y:S01]  /*4040*/  ISETP.NE.AND P4, PT, R118, RZ, PT ;  /* 0x000000ff7600720c */ /* 0x000fe20003f85270 */
[----:B------:R-:W-:Y:S02]  /*4050*/  BSSY B1, `(.L_x_98) ;  /* 0x0000008000017945 */ /* 0x000fe40003800000 */
[----:B------:R-:W-:Y:S01]  /*4060*/  FMUL R5, R4, R91 ;  /* 0x0000005b04057220 */ /* 0x000fe20000400000 */
[----:B------:R-:W-:-:S03]  /*4070*/  ISETP.GT.AND P4, PT, R3, 0x88, P4 ;  /* 0x000000880300780c */ /* 0x000fc60002784270 */
[----:B------:R-:W-:-:S05]  /*4080*/  FFMA R5, R26, R90, R5 ;  /* 0x0000005a1a057223 */ /* 0x000fca0000000005 */
[----:B------:R-:W-:-:S05]  /*4090*/  F2FP.BF16.F32.PACK_AB R5, RZ, R5 ;  /* 0x00000005ff05723e */ /* 0x000fca00000010ff */
[----:B------:R3:W-:Y:S01]  /*40a0*/  @P6 STG.E.U16 desc[UR38][R20.64], R5 ;  /* 0x0000000514006986 */ /* 0x0007e2000c101526 */
[----:B------:R-:W-:Y:S05]  /*40b0*/  @!P4 BRA `(.L_x_99) ;  /* 0x000000000004c947 */ /* 0x000fea0003800000 */
[----:B------:R0:W5:Y:S02]  /*40c0*/  LDG.E.LTC128B.U16 R116, desc[UR38][R12.64+0x2] ;  /* 0x000002260c747981 */ /* 0x000164000c1e1520 */
.L_x_99:
[----:B------:R-:W-:Y:S05]  /*40d0*/  BSYNC B1 ;  /* 0x0000000000017941 */ /* 0x000fea0003800000 */
.L_x_98:
[----:B-----5:R-:W-:Y:S01]  /*40e0*/  IMAD.U32 R4, R116, 0x10000, RZ ;  /* 0x0001000074047824 */ /* 0x020fe200078e00ff */
[----:B------:R-:W-:Y:S01]  /*40f0*/  ISETP.NE.AND P6, PT, R117, RZ, PT ;  /* 0x000000ff7500720c */ /* 0x000fe20003fc5270 */
[----:B------:R-:W-:Y:S02]  /*4100*/  BSSY B1, `(.L_x_100) ;  /* 0x0000008000017945 */ /* 0x000fe40003800000 */
[----:B------:R-:W-:-:S04]  /*4110*/  FMUL R4, R4, R91 ;  /* 0x0000005b04047220 */ /* 0x000fc80000400000 */
[----:B------:R-:W-:-:S05]  /*4120*/  FFMA R4, R27, R90, R4 ;  /* 0x0000005a1b047223 */ /* 0x000fca0000000004 */
[----:B------:R-:W-:-:S05]  /*4130*/  F2FP.BF16.F32.PACK_AB R4, RZ, R4 ;  /* 0x00000004ff04723e */ /* 0x000fca00000010ff */
[----:B------:R0:W-:Y:S01]  /*4140*/  @P4 STG.E.U16 desc[UR38][R64.64+0x2], R4 ;  /* 0x0000020440004986 */ /* 0x0001e2000c101526 */
[----:B------:R-:W-:-:S13]  /*4150*/  ISETP.GT.AND P4, PT, R3, 0x80, P6 ;  /* 0x000000800300780c */ /* 0x000fda0003784270 */
[----:B0-----:R-:W-:Y:S05]  /*4160*/  @!P4 BRA `(.L_x_101) ;  /* 0x000000000004c947 */ /* 0x001fea0003800000 */
[----:B------:R0:W5:Y:S02]  /*4170*/  LDG.E.LTC128B.U16 R116, desc[UR38][R60.64+0x10] ;  /* 0x000010263c747981 */ /* 0x000164000c1e1520 */
.L_x_101:
[----:B------:R-:W-:Y:S05]  /*4180*/  BSYNC B1 ;  /* 0x0000000000017941 */ /* 0x000fea0003800000 */
.L_x_100:
[----:B-----5:R-:W-:Y:S01]  /*4190*/  IMAD.U32 R4, R116, 0x10000, RZ ;  /* 0x0001000074047824 */ /* 0x020fe200078e00ff */
[----:B------:R-:W-:Y:S01]  /*41a0*/  ISETP.NE.AND P6, PT, R119, RZ, PT ;  /* 0x000000ff7700720c */ /* 0x000fe20003fc5270 */
[----:B------:R-:W-:Y:S02]  /*41b0*/  BSSY B1, `(.L_x_102) ;  /* 0x000000b000017945 */ /* 0x000fe40003800000 */
[----:B---3--:R-:W-:Y:S01]  /*41c0*/  FMUL R5, R4, R91 ;  /* 0x0000005b04057220 */ /* 0x008fe20000400000 */
[----:B------:R-:W-:-:S03]  /*41d0*/  @P4 IMAD.MOV.U32 R4, RZ, RZ, R14 ;  /* 0x000000ffff044224 */ /* 0x000fc600078e000e */
[----:B------:R-:W-:-:S05]  /*41e0*/  FFMA R5, R28, R90, R5 ;  /* 0x0000005a1c057223 */ /* 0x000fca0000000005 */
[----:B------:R-:W-:-:S04]  /*41f0*/  F2FP.BF16.F32.PACK_AB R5, RZ, R5 ;  /* 0x00000005ff05723e */ /* 0x000fc800000010ff */
[----:B------:R-:W-:Y:S01]  /*4200*/  PRMT R6, R5, 0x7610, R6 ;  /* 0x0000761005067816 */ /* 0x000fe20000000006 */
[----:B------:R-:W-:-:S05]  /*4210*/  @P4 IMAD.MOV.U32 R5, RZ, RZ, R15 ;  /* 0x000000ffff054224 */ /* 0x000fca00078e000f */
[----:B------:R3:W-:Y:S01]  /*4220*/  @P4 STG.E.U16 desc[UR38][R4.64+0x10], R6 ;  /* 0x0000100604004986 */ /* 0x0007e2000c101526 */
[----:B------:R-:W-:-:S13]  /*4230*/  ISETP.GT.AND P4, PT, R3, 0x80, P6 ;  /* 0x000000800300780c */ /* 0x000fda0003784270 */
[----:B---3--:R-:W-:Y:S05]  /*4240*/  @!P4 BRA `(.L_x_103) ;  /* 0x000000000004c947 */ /* 0x008fea0003800000 */
[----:B------:R3:W5:Y:S02]  /*4250*/  LDG.E.LTC128B.U16 R116, desc[UR38][R60.64+0x12] ;  /* 0x000012263c747981 */ /* 0x000764000c1e1520 */
.L_x_103:
[----:B------:R-:W-:Y:S05]  /*4260*/  BSYNC B1 ;  /* 0x0000000000017941 */ /* 0x000fea0003800000 */
.L_x_102:
[----:B-----5:R-:W-:Y:S01]  /*4270*/  IMAD.U32 R4, R116, 0x10000, RZ ;  /* 0x0001000074047824 */ /* 0x020fe200078e00ff */
[----:B------:R-:W-:Y:S01]  /*4280*/  BSSY B1, `(.L_x_104) ;  /* 0x000000c000017945 */ /* 0x000fe20003800000 */
[----:B------:R-:W-:Y:S02]  /*4290*/  @P4 IMAD.MOV.U32 R5, RZ, RZ, R15 ;  /* 0x000000ffff054224 */ /* 0x000fe400078e000f */
[----:B------:R-:W-:-:S04]  /*42a0*/  FMUL R4, R4, R91 ;  /* 0x0000005b04047220 */ /* 0x000fc80000400000 */
[----:B------:R-:W-:-:S05]  /*42b0*/  FFMA R4, R29, R90, R4 ;  /* 0x0000005a1d047223 */ /* 0x000fca0000000004 */
[----:B------:R-:W-:-:S04]  /*42c0*/  F2FP.BF16.F32.PACK_AB R4, RZ, R4 ;  /* 0x00000004ff04723e */ /* 0x000fc800000010ff */
[----:B------:R-:W-:Y:S01]  /*42d0*/  PRMT R6, R4, 0x7610, R6 ;  /* 0x0000761004067816 */ /* 0x000fe20000000006 */
[----:B------:R-:W-:-:S05]  /*42e0*/  @P4 IMAD.MOV.U32 R4, RZ, RZ, R14 ;  /* 0x000000ffff044224 */ /* 0x000fca00078e000e */
[----:B------:R0:W-:Y:S01]  /*42f0*/  @P4 STG.E.U16 desc[UR38][R4.64+0x12], R6 ;  /* 0x0000120604004986 */ /* 0x0001e2000c101526 */
[----:B------:R-:W-:-:S04]  /*4300*/  ISETP.NE.AND P4, PT, R117, RZ, PT ;  /* 0x000000ff7500720c */ /* 0x000fc80003f85270 */
[----:B------:R-:W-:-:S13]  /*4310*/  ISETP.GT.AND P4, PT, R3, 0x88, P4 ;  /* 0x000000880300780c */ /* 0x000fda0002784270 */
[----:B0-----:R-:W-:Y:S05]  /*4320*/  @!P4 BRA `(.L_x_105) ;  /* 0x000000000004c947 */ /* 0x001fea0003800000 */
[----:B------:R0:W5:Y:S02]  /*4330*/  LDG.E.LTC128B.U16 R116, desc[UR38][R12.64+0x10] ;  /* 0x000010260c747981 */ /* 0x000164000c1e1520 */
.L_x_105:
[----:B------:R-:W-:Y:S05]  /*4340*/  BSYNC B1 ;  /* 0x0000000000017941 */ /* 0x000fea0003800000 */
.L_x_104:
        /* <DEDUP_REMOVED lines=9> */
.L_x_107:
[----:B------:R-:W-:Y:S05]  /*43e0*/  BSYNC B1 ;  /* 0x0000000000017941 */ /* 0x000fea0003800000 */
.L_x_106:
[----:B-----5:R-:W-:Y:S01]  /*43f0*/  IMAD.U32 R4, R116, 0x10000, RZ ;  /* 0x0001000074047824 */ /* 0x020fe200078e00ff */
[----:B------:R-:W-:Y:S01]  /*4400*/  ISETP.NE.AND P6, PT, R120, RZ, PT ;  /* 0x000000ff7800720c */ /* 0x000fe20003fc5270 */
        /* <DEDUP_REMOVED lines=8> */
[----:B------:R-:W-:-:S13]  /*4490*/  ISETP.GT.AND P4, PT, R3, 0x80, P6 ;  /* 0x000000800300780c */ /* 0x000fda0003784270 */
[----:B0-----:R-:W-:Y:S05]  /*44a0*/  @!P4 BRA `(.L_x_109) ;  /* 0x000000000004c947 */ /* 0x001fea0003800000 */
[----:B------:R0:W5:Y:S02]  /*44b0*/  LDG.E.LTC128B.U16 R116, desc[UR38][R60.64+0x20] ;  /* 0x000020263c747981 */ /* 0x000164000c1e1520 */
.L_x_109:
[----:B------:R-:W-:Y:S05]  /*44c0*/  BSYNC B1 ;  /* 0x0000000000017941 */ /* 0x000fea0003800000 */
.L_x_108:
[----:B-----5:R-:W-:Y:S01]  /*44d0*/  IMAD.U32 R4, R116, 0x10000, RZ ;  /* 0x0001000074047824 */ /* 0x020fe200078e00ff */
[----:B------:R-:W-:Y:S01]  /*44e0*/  ISETP.NE.AND P6, PT, R23, RZ, PT ;  /* 0x000000ff1700720c */ /* 0x000fe20003fc5270 */
[----:B------:R-:W-:Y:S02]  /*44f0*/  BSSY B1, `(.L_x_110) ;  /* 0x000000b000017945 */ /* 0x000fe40003800000 */
[----:B------:R-:W-:Y:S01]  /*4500*/  FMUL R5, R4, R91 ;  /* 0x0000005b04057220 */ /* 0x000fe20000400000 */
[----:B------:R-:W-:-:S03]  /*4510*/  @P4 IMAD.MOV.U32 R4, RZ, RZ, R14 ;  /* 0x000000ffff044224 */ /* 0x000fc600078e000e */
        /* <DEDUP_REMOVED lines=8> */
.L_x_111:
[----:B------:R-:W-:Y:S05]  /*45a0*/  BSYNC B1 ;  /* 0x0000000000017941 */ /* 0x000fea0003800000 */
.L_x_110:
        /* <DEDUP_REMOVED lines=13> */
.L_x_113:
[----:B------:R-:W-:Y:S05]  /*4680*/  BSYNC B1 ;  /* 0x0000000000017941 */ /* 0x000fea0003800000 */
.L_x_112:
[----:B-----5:R-:W-:Y:S01]  /*4690*/  IMAD.U32 R4, R116, 0x10000, RZ ;  /* 0x0001000074047824 */ /* 0x020fe200078e00ff */
[----:B------:R-:W-:Y:S03]  /*46a0*/  BSSY B1, `(.L_x_114) ;  /* 0x000000b000017945 */ /* 0x000fe60003800000 */
        /* <DEDUP_REMOVED lines=10> */
.L_x_115:
[----:B------:R-:W-:Y:S05]  /*4750*/  BSYNC B1 ;  /* 0x0000000000017941 */ /* 0x000fea0003800000 */
.L_x_114:
        /* <DEDUP_REMOVED lines=13> */
.L_x_117:
[----:B------:R-:W-:Y:S05]  /*4830*/  BSYNC B1 ;  /* 0x0000000000017941 */ /* 0x000fea0003800000 */
.L_x_116:
        /* <DEDUP_REMOVED lines=13> */
.L_x_119:
[----:B------:R-:W-:Y:S05]  /*4910*/  BSYNC B1 ;  /* 0x0000000000017941 */ /* 0x000fea0003800000 */
.L_x_118:
        /* <DEDUP_REMOVED lines=13> */
.L_x_121:
[----:B------:R-:W-:Y:S05]  /*49f0*/  BSYNC B1 ;  /* 0x0000000000017941 */ /* 0x000fea0003800000 */
.L_x_120:
        /* <DEDUP_REMOVED lines=12> */
.L_x_123:
[----:B------:R-:W-:Y:S05]  /*4ac0*/  BSYNC B1 ;  /* 0x0000000000017941 */ /* 0x000fea0003800000 */
.L_x_122:
        /* <DEDUP_REMOVED lines=13> */
.L_x_125:
[----:B------:R-:W-:Y:S05]  /*4ba0*/  BSYNC B1 ;  /* 0x0000000000017941 */ /* 0x000fea0003800000 */
.L_x_124:
        /* <DEDUP_REMOVED lines=13> */
.L_x_127:
[----:B------:R-:W-:Y:S05]  /*4c80*/  BSYNC B1 ;  /* 0x0000000000017941 */ /* 0x000fea0003800000 */
.L_x_126:
        /* <DEDUP_REMOVED lines=13> */
.L_x_129:
[----:B------:R-:W-:Y:S05]  /*4d60*/  BSYNC B1 ;  /* 0x0000000000017941 */ /* 0x000fea0003800000 */
.L_x_128:
        /* <DEDUP_REMOVED lines=12> */
.L_x_131:
[----:B------:R-:W-:Y:S05]  /*4e30*/  BSYNC B1 ;  /* 0x0000000000017941 */ /* 0x000fea0003800000 */
.L_x_130:
        /* <DEDUP_REMOVED lines=13> */
.L_x_133:
[----:B------:R-:W-:Y:S05]  /*4f10*/  BSYNC B1 ;  /* 0x0000000000017941 */ /* 0x000fea0003800000 */
.L_x_132:
        /* <DEDUP_REMOVED lines=12> */
.L_x_135:
[----:B------:R-:W-:Y:S05]  /*4fe0*/  BSYNC B1 ;  /* 0x0000000000017941 */ /* 0x000fea0003800000 */
.L_x_134:
        /* <DEDUP_REMOVED lines=12> */
.L_x_137:
[----:B------:R-:W-:Y:S05]  /*50b0*/  BSYNC B1 ;  /* 0x0000000000017941 */ /* 0x000fea0003800000 */
.L_x_136:
[----:B-----5:R-:W-:Y:S01]  /*50c0*/  IMAD.U32 R4, R116, 0x10000, RZ ;  /* 0x0001000074047824 */ /* 0x020fe200078e00ff */
[----:B------:R-:W-:Y:S01]  /*50d0*/  ISETP.GT.AND P5, PT, R3, 0x88, P5 ;  /* 0x000000880300780c */ /* 0x000fe20002fa4270 */
        /* <DEDUP_REMOVED lines=8> */
[----:B------:R-:W-:Y:S05]  /*5160*/  @!P5 BRA `(.L_x_139) ;  /* 0x000000000004d947 */ /* 0x000fea0003800000 */
[----:B------:R0:W5:Y:S02]  /*5170*/  LDG.E.LTC128B.U16 R116, desc[UR38][R12.64+0x52] ;  /* 0x000052260c747981 */ /* 0x000164000c1e1520 */
.L_x_139:
[----:B------:R-:W-:Y:S05]  /*5180*/  BSYNC B1 ;  /* 0x0000000000017941 */ /* 0x000fea0003800000 */
.L_x_138:
[----:B0----5:R-:W-:Y:S01]  /*5190*/  IMAD.U32 R4, R116, 0x10000, RZ ;  /* 0x0001000074047824 */ /* 0x021fe200078e00ff */
        /* <DEDUP_REMOVED lines=11> */
.L_x_141:
[----:B------:R-:W-:Y:S05]  /*5250*/  BSYNC B1 ;  /* 0x0000000000017941 */ /* 0x000fea0003800000 */
.L_x_140:
[----:B0----5:R-:W-:Y:S01]  /*5260*/  IMAD.U32 R4, R116, 0x10000, RZ ;  /* 0x0001000074047824 */ /* 0x021fe200078e00ff */
        /* <DEDUP_REMOVED lines=11> */
.L_x_143:
[----:B------:R-:W-:Y:S05]  /*5320*/  BSYNC B1 ;  /* 0x0000000000017941 */ /* 0x000fea0003800000 */
.L_x_142:
        /* <DEDUP_REMOVED lines=12> */
.L_x_145:
[----:B------:R-:W-:Y:S05]  /*53f0*/  BSYNC B1 ;  /* 0x0000000000017941 */ /* 0x000fea0003800000 */
.L_x_144:
        /* <DEDUP_REMOVED lines=12> */
.L_x_147:
[----:B------:R-:W-:Y:S05]  /*54c0*/  BSYNC B1 ;  /* 0x0000000000017941 */ /* 0x000fea0003800000 */
.L_x_146:
        /* <DEDUP_REMOVED lines=12> */
.L_x_149:
[----:B------:R-:W-:Y:S05]  /*5590*/  BSYNC B1 ;  /* 0x0000000000017941 */ /* 0x000fea0003800000 */
.L_x_148:
        /* <DEDUP_REMOVED lines=12> */
.L_x_151:
[----:B------:R-:W-:Y:S05]  /*5660*/  BSYNC B1 ;  /* 0x0000000000017941 */ /* 0x000fea0003800000 */
.L_x_150:
        /* <DEDUP_REMOVED lines=9> */
.L_x_153:
[----:B------:R-:W-:Y:S05]  /*5700*/  BSYNC B1 ;  /* 0x0000000000017941 */ /* 0x000fea0003800000 */
.L_x_152:
        /* <DEDUP_REMOVED lines=12> */
.L_x_155:
[----:B------:R-:W-:Y:S05]  /*57d0*/  BSYNC B1 ;  /* 0x0000000000017941 */ /* 0x000fea0003800000 */
.L_x_154:
[----:B------:R-:W-:Y:S05]  /*57e0*/  @!P0 BRA `(.L_x_156) ;  /* 0x0000001400848947 */ /* 0x000fea0003800000 */
[----:B-----5:R-:W-:-:S04]  /*57f0*/  IMAD.U32 R116, R116, 0x10000, RZ ;  /* 0x0001000074747824 */ /* 0x020fc800078e00ff */
[----:B------:R-:W-:-:S04]  /*5800*/  FMUL R116, R116, R91 ;  /* 0x0000005b74747220 */ /* 0x000fc80000400000 */
[----:B------:R-:W-:-:S05]  /*5810*/  FFMA R116, R55, R90, R116 ;  /* 0x0000005a37747223 */ /* 0x000fca0000000074 */
[----:B------:R-:W-:-:S05]  /*5820*/  F2FP.BF16.F32.PACK_AB R116, RZ, R116 ;  /* 0x00000074ff74723e */ /* 0x000fca00000010ff */
[----:B------:R0:W-:Y:S01]  /*5830*/  STG.E.U16 desc[UR38][R10.64+0x72], R116 ;  /* 0x000072740a007986 */ /* 0x0001e2000c101526 */
[----:B------:R-:W-:Y:S05]  /*5840*/  BRA `(.L_x_156) ;  /* 0x00000014006c7947 */ /* 0x000fea0003800000 */
.L_x_33:
[----:B------:R-:W-:Y:S01]  /*5850*/  ULDC.64 UR4, c[0x0][0x5c0] ;  /* 0x0001700000047ab9 */ /* 0x000fe20000000a00 */
[-C--:B------:R-:W-:Y:S01]  /*5860*/  FMUL R56, R56, R90.reuse ;  /* 0x0000005a38387220 */ /* 0x080fe20000400000 */
[----:B------:R-:W-:Y:S01]  /*5870*/  LEA R10, P1, R112, UR4, 0x1 ;  /* 0x00000004700a7c11 */ /* 0x000fe2000f8208ff */
[----:B------:R-:W-:Y:S01]  /*5880*/  IMAD.SHL.U32 R7, R92, 0x2, RZ ;  /* 0x000000025c077824 */ /* 0x000fe200078e00ff */
[----:B------:R-:W-:Y:S01]  /*5890*/  ISETP.GT.AND P3, PT, R4, 0x1, PT ;  /* 0x000000010400780c */ /* 0x000fe20003f64270 */
[----:B------:R-:W-:Y:S01]  /*58a0*/  FMUL R57, R57, R90 ;  /* 0x0000005a39397220 */ /* 0x000fe20000400000 */
[----:B------:R-:W-:Y:S01]  /*58b0*/  F2FP.BF16.F32.PACK_AB R56, RZ, R56 ;  /* 0x00000038ff38723e */ /* 0x000fe200000010ff */
[-C--:B------:R-:W-:Y:S01]  /*58c0*/  FMUL R58, R58, R90.reuse ;  /* 0x0000005a3a3a7220 */ /* 0x080fe20000400000 */
[----:B------:R-:W-:Y:S01]  /*58d0*/  LEA.HI.X R11, R112, UR5, R105, 0x1, P1 ;  /* 0x00000005700b7c11 */ /* 0x000fe200088f0c69 */
[-C--:B------:R-:W-:Y:S01]  /*58e0*/  FMUL R59, R59, R90.reuse ;  /* 0x0000005a3b3b7220 */ /* 0x080fe20000400000 */
[----:B------:R-:W-:Y:S01]  /*58f0*/  ISETP.GT.AND P1, PT, R3, RZ, P3 ;  /* 0x000000ff0300720c */ /* 0x000fe20001f24270 */
[----:B------:R-:W-:Y:S01]  /*5900*/  IMAD.SHL.U32 R23, R93, 0x2, RZ ;  /* 0x000000025d177824 */ /* 0x000fe200078e00ff */
[----:B------:R-:W-:Y:S01]  /*5910*/  ISETP.GT.AND P2, PT, R3, 0x8, P6 ;  /* 0x000000080300780c */ /* 0x000fe20003744270 */
[----:B------:R-:W-:Y:S01]  /*5920*/  @P0 STG.E.U16 desc[UR38][R10.64], R56 ;  /* 0x000000380a000986 */ /* 0x000fe2000c101526 */
[----:B------:R-:W-:Y:S01]  /*5930*/  SHF.L.U64.HI R5, R92, 0x1, R95 ;  /* 0x000000015c057819 */ /* 0x000fe2000001025f */
[----:B------:R-:W-:Y:S01]  /*5940*/  FMUL R60, R60, R90 ;  /* 0x0000005a3c3c7220 */ /* 0x000fe20000400000 */
[----:B------:R-:W-:Y:S01]  /*5950*/  IADD3 R8, P0, R7, R10, RZ ;  /* 0x0000000a07087210 */ /* 0x000fe20007f1e0ff */
[-C--:B------:R-:W-:Y:S01]  /*5960*/  FMUL R61, R61, R90.reuse ;  /* 0x0000005a3d3d7220 */ /* 0x080fe20000400000 */
[----:B------:R-:W-:Y:S01]  /*5970*/  F2FP.BF16.F32.PACK_AB R57, RZ, R57 ;  /* 0x00000039ff39723e */ /* 0x000fe200000010ff */
[----:B------:R-:W-:Y:S01]  /*5980*/  FMUL R63, R63, R90 ;  /* 0x0000005a3f3f7220 */ /* 0x000fe20000400000 */
[----:B------:R-:W-:Y:S01]  /*5990*/  F2FP.BF16.F32.PACK_AB R58, RZ, R58 ;  /* 0x0000003aff3a723e */ /* 0x000fe200000010ff */
[----:B------:R-:W-:Y:S01]  /*59a0*/  IMAD.X R9, R5, 0x1, R11, P0 ;  /* 0x0000000105097824 */ /* 0x000fe200000e060b */
[----:B------:R-:W-:Y:S01]  /*59b0*/  ISETP.GT.AND P0, PT, R3, 0x8, P3 ;  /* 0x000000080300780c */ /* 0x000fe20001f04270 */
[----:B------:R-:W-:Y:S01]  /*59c0*/  @P1 STG.E.U16 desc[UR38][R10.64+0x2], R57 ;  /* 0x000002390a001986 */ /* 0x000fe2000c101526 */
[----:B------:R-:W-:Y:S01]  /*59d0*/  F2FP.BF16.F32.PACK_AB R59, RZ, R59 ;  /* 0x0000003bff3b723e */ /* 0x000fe200000010ff */
[----:B------:R-:W-:Y:S01]  /*59e0*/  FMUL R62, R62, R90 ;  /* 0x0000005a3e3e7220 */ /* 0x000fe20000400000 */
[----:B------:R-:W-:Y:S01]  /*59f0*/  SHF.L.U64.HI R13, R93, 0x1, R94 ;  /* 0x000000015d0d7819 */ /* 0x000fe2000001025e */
[----:B------:R-:W-:Y:S01]  /*5a00*/  @P2 STG.E.U16 desc[UR38][R8.64], R58 ;  /* 0x0000003a08002986 */ /* 0x000fe2000c101526 */
[----:B------:R-:W-:Y:S01]  /*5a10*/  IADD3 R6, P1, P2, R23, R10, R7 ;  /* 0x0000000a17067210 */ /* 0x000fe20007a3e007 */
[-C--:B------:R-:W-:Y:S01]  /*5a20*/  FMUL R64, R64, R90.reuse ;  /* 0x0000005a40407220 */ /* 0x080fe20000400000 */
[C---:B------:R-:W-:Y:S01]  /*5a30*/  ISETP.GT.AND P4, PT, R4.reuse, 0x8, PT ;  /* 0x000000080400780c */ /* 0x040fe20003f84270 */
[-C--:B------:R-:W-:Y:S01]  /*5a40*/  FMUL R65, R65, R90.reuse ;  /* 0x0000005a41417220 */ /* 0x080fe20000400000 */
[----:B------:R-:W-:Y:S01]  /*5a50*/  ISETP.GT.AND P3, PT, R4, 0x9, PT ;  /* 0x000000090400780c */ /* 0x000fe20003f64270 */
[-C--:B------:R-:W-:Y:S01]  /*5a60*/  FMUL R66, R66, R90.reuse ;  /* 0x0000005a42427220 */ /* 0x080fe20000400000 */
[----:B------:R-:W-:Y:S01]  /*5a70*/  IADD3.X R7, R13, R11, R5, P1, P2 ;  /* 0x0000000b0d077210 */ /* 0x000fe20000fe4405 */
[----:B------:R-:W-:Y:S01]  /*5a80*/  @P0 STG.E.U16 desc[UR38][R8.64+0x2], R59 ;  /* 0x0000023b08000986 */ /* 0x000fe2000c101526 */
[----:B------:R-:W-:Y:S01]  /*5a90*/  ISETP.GT.AND P1, PT, R3, RZ, P4 ;  /* 0x000000ff0300720c */ /* 0x000fe20002724270 */
[-C--:B------:R-:W-:Y:S01]  /*5aa0*/  FMUL R67, R67, R90.reuse ;  /* 0x0000005a43437220 */ /* 0x080fe20000400000 */
[----:B------:R-:W-:Y:S01]  /*5ab0*/  ISETP.GT.AND P0, PT, R3, RZ, P3 ;  /* 0x000000ff0300720c */ /* 0x000fe20001f04270 */
[----:B------:R-:W-:Y:S01]  /*5ac0*/  FMUL R68, R68, R90 ;  /* 0x0000005a44447220 */ /* 0x000fe20000400000 */
[----:B------:R-:W-:Y:S01]  /*5ad0*/  F2FP.BF16.F32.PACK_AB R60, RZ, R60 ;  /* 0x0000003cff3c723e */ /* 0x000fe200000010ff */
[-C--:B------:R-:W-:Y:S01]  /*5ae0*/  FMUL R69, R69, R90.reuse ;  /* 0x0000005a45457220 */ /* 0x080fe20000400000 */
[----:B------:R-:W-:Y:S01]  /*5af0*/  F2FP.BF16.F32.PACK_AB R61, RZ, R61 ;  /* 0x0000003dff3d723e */ /* 0x000fe200000010ff */
[-C--:B------:R-:W-:Y:S01]  /*5b00*/  FMUL R70, R70, R90.reuse ;  /* 0x0000005a46467220 */ /* 0x080fe20000400000 */
[----:B------:R-:W-:Y:S01]  /*5b10*/  F2FP.BF16.F32.PACK_AB R63, RZ, R63 ;  /* 0x0000003fff3f723e */ /* 0x000fe200000010ff */
[----:B------:R-:W-:Y:S01]  /*5b20*/  FMUL R71, R71, R90 ;  /* 0x0000005a47477220 */ /* 0x000fe20000400000 */
[----:B------:R-:W-:Y:S01]  /*5b30*/  F2FP.BF16.F32.PACK_AB R62, RZ, R62 ;  /* 0x0000003eff3e723e */ /* 0x000fe200000010ff */
[----:B------:R-:W-:Y:S01]  /*5b40*/  FMUL R72, R72, R90 ;  /* 0x0000005a48487220 */ /* 0x000fe20000400000 */
[----:B------:R-:W-:Y:S01]  /*5b50*/  F2FP.BF16.F32.PACK_AB R64, RZ, R64 ;  /* 0x00000040ff40723e */ /* 0x000fe200000010ff */
[----:B------:R-:W-:Y:S01]  /*5b60*/  @P1 STG.E.U16 desc[UR38][R10.64+0x10], R60 ;  /* 0x0000103c0a001986 */ /* 0x000fe2000c101526 */
[----:B------:R-:W-:Y:S01]  /*5b70*/  ISETP.GT.AND P1, PT, R3, 0x8, P4 ;  /* 0x000000080300780c */ /* 0x000fe20002724270 */
[-C--:B------:R-:W-:Y:S01]  /*5b80*/  FMUL R73, R73, R90.reuse ;  /* 0x0000005a49497220 */ /* 0x080fe20000400000 */
[----:B------:R-:W-:Y:S01]  /*5b90*/  ISETP.GT.AND P2, PT, R4, 0x11, PT ;  /* 0x000000110400780c */ /* 0x000fe20003f44270 */
[----:B------:R-:W-:Y:S01]  /*5ba0*/  @P0 STG.E.U16 desc[UR38][R10.64+0x12], R61 ;  /* 0x0000123d0a000986 */ /* 0x000fe2000c101526 */
[----:B------:R-:W-:Y:S01]  /*5bb0*/  ISETP.GT.AND P0, PT, R3, 0x8, P3 ;  /* 0x000000080300780c */ /* 0x000fe20001f04270 */
[-C--:B------:R-:W-:Y:S01]  /*5bc0*/  FMUL R74, R74, R90.reuse ;  /* 0x0000005a4a4a7220 */ /* 0x080fe20000400000 */
[----:B------:R-:W-:Y:S01]  /*5bd0*/  ISETP.GT.AND P3, PT, R4, 0x10, PT ;  /* 0x000000100400780c */ /* 0x000fe20003f64270 */
[-C--:B------:R-:W-:Y:S01]  /*5be0*/  FMUL R75, R75, R90.reuse ;  /* 0x0000005a4b4b7220 */ /* 0x080fe20000400000 */
[----:B------:R-:W-:Y:S01]  /*5bf0*/  F2FP.BF16.F32.PACK_AB R65, RZ, R65 ;  /* 0x00000041ff41723e */ /* 0x000fe200000010ff */
[----:B------:R-:W-:Y:S01]  /*5c00*/  FMUL R76, R76, R90 ;  /* 0x0000005a4c4c7220 */ /* 0x000fe20000400000 */
[----:B------:R-:W-:Y:S01]  /*5c10*/  F2FP.BF16.F32.PACK_AB R66, RZ, R66 ;  /* 0x00000042ff42723e */ /* 0x000fe200000010ff */
[----:B------:R-:W-:Y:S01]  /*5c20*/  FMUL R77, R77, R90 ;  /* 0x0000005a4d4d7220 */ /* 0x000fe20000400000 */
[----:B------:R-:W-:Y:S01]  /*5c30*/  F2FP.BF16.F32.PACK_AB R67, RZ, R67 ;  /* 0x00000043ff43723e */ /* 0x000fe200000010ff */
[----:B------:R-:W-:Y:S01]  /*5c40*/  @P1 STG.E.U16 desc[UR38][R8.64+0x10], R62 ;  /* 0x0000103e08001986 */ /* 0x000fe2000c101526 */
[----:B------:R-:W-:Y:S01]  /*5c50*/  F2FP.BF16.F32.PACK_AB R68, RZ, R68 ;  /* 0x00000044ff44723e */ /* 0x000fe200000010ff */
[-C--:B------:R-:W-:Y:S01]  /*5c60*/  FMUL R78, R78, R90.reuse ;  /* 0x0000005a4e4e7220 */ /* 0x080fe20000400000 */
[----:B------:R-:W-:Y:S01]  /*5c70*/  ISETP.GT.AND P1, PT, R4, 0x19, PT ;  /* 0x000000190400780c */ /* 0x000fe20003f24270 */
[----:B------:R-:W-:Y:S01]  /*5c80*/  @P0 STG.E.U16 desc[UR38][R8.64+0x12], R63 ;  /* 0x0000123f08000986 */ /* 0x000fe2000c101526 */
[----:B------:R-:W-:Y:S01]  /*5c90*/  ISETP.GT.AND P0, PT, R3, RZ, P3 ;  /* 0x000000ff0300720c */ /* 0x000fe20001f04270 */
[-C--:B------:R-:W-:Y:S01]  /*5ca0*/  FMUL R79, R79, R90.reuse ;  /* 0x0000005a4f4f7220 */ /* 0x080fe20000400000 */
[----:B------:R-:W-:Y:S01]  /*5cb0*/  F2FP.BF16.F32.PACK_AB R69, RZ, R69 ;  /* 0x00000045ff45723e */ /* 0x000fe200000010ff */
[----:B------:R-:W-:Y:S01]  /*5cc0*/  FMUL R80, R80, R90 ;  /* 0x0000005a50507220 */ /* 0x000fe20000400000 */
[----:B------:R-:W-:Y:S01]  /*5cd0*/  F2FP.BF16.F32.PACK_AB R70, RZ, R70 ;  /* 0x00000046ff46723e */ /* 0x000fe200000010ff */
        /* <DEDUP_REMOVED lines=8> */
[----:B------:R-:W-:Y:S01]  /*5d60*/  @P0 STG.E.U16 desc[UR38][R10.64+0x20], R64 ;  /* 0x000020400a000986 */ /* 0x000fe2000c101526 */
[----:B------:R-:W-:Y:S01]  /*5d70*/  ISETP.GT.AND P0, PT, R3, RZ, P2 ;  /* 0x000000ff0300720c */ /* 0x000fe20001704270 */
[-C--:B------:R-:W-:Y:S01]  /*5d80*/  FMUL R85, R85, R90.reuse ;  /* 0x0000005a55557220 */ /* 0x080fe20000400000 */
[----:B------:R-:W-:Y:S01]  /*5d90*/  F2FP.BF16.F32.PACK_AB R75, RZ, R75 ;  /* 0x0000004bff4b723e */ /* 0x000fe200000010ff */
[-C--:B------:R-:W-:Y:S01]  /*5da0*/  FMUL R86, R86, R90.reuse ;  /* 0x0000005a56567220 */ /* 0x080fe20000400000 */
[----:B------:R-:W-:Y:S01]  /*5db0*/  ISETP.GT.AND P5, PT, R4, 0x28, PT ;  /* 0x000000280400780c */ /* 0x000fe20003fa4270 */
[----:B------:R-:W-:Y:S01]  /*5dc0*/  FMUL R87, R87, R90 ;  /* 0x0000005a57577220 */ /* 0x000fe20000400000 */
[----:B------:R-:W-:Y:S01]  /*5dd0*/  F2FP.BF16.F32.PACK_AB R76, RZ, R76 ;  /* 0x0000004cff4c723e */ /* 0x000fe200000010ff */
[-C--:B------:R-:W-:Y:S01]  /*5de0*/  FMUL R24, R24, R90.reuse ;  /* 0x0000005a18187220 */ /* 0x080fe20000400000 */
[----:B------:R-:W-:Y:S01]  /*5df0*/  ISETP.GT.AND P4, PT, R4, 0x29, PT ;  /* 0x000000290400780c */ /* 0x000fe20003f84270 */
[-C--:B------:R-:W-:Y:S01]  /*5e00*/  FMUL R25, R25, R90.reuse ;  /* 0x0000005a19197220 */ /* 0x080fe20000400000 */
[----:B------:R-:W-:Y:S01]  /*5e10*/  F2FP.BF16.F32.PACK_AB R77, RZ, R77 ;  /* 0x0000004dff4d723e */ /* 0x000fe200000010ff */
[----:B------:R-:W-:Y:S01]  /*5e20*/  FMUL R26, R26, R90 ;  /* 0x0000005a1a1a7220 */ /* 0x000fe20000400000 */
[----:B------:R-:W-:Y:S01]  /*5e30*/  F2FP.BF16.F32.PACK_AB R78, RZ, R78 ;  /* 0x0000004eff4e723e */ /* 0x000fe200000010ff */
[----:B------:R-:W-:Y:S01]  /*5e40*/  @P0 STG.E.U16 desc[UR38][R10.64+0x22], R65 ;  /* 0x000022410a000986 */ /* 0x000fe2000c101526 */
[----:B------:R-:W-:Y:S01]  /*5e50*/  ISETP.GT.AND P0, PT, R3, 0x8, P3 ;  /* 0x000000080300780c */ /* 0x000fe20001f04270 */
[-C--:B------:R-:W-:Y:S01]  /*5e60*/  FMUL R27, R27, R90.reuse ;  /* 0x0000005a1b1b7220 */ /* 0x080fe20000400000 */
[----:B------:R-:W-:Y:S01]  /*5e70*/  F2FP.BF16.F32.PACK_AB R79, RZ, R79 ;  /* 0x0000004fff4f723e */ /* 0x000fe200000010ff */
[-C--:B------:R-:W-:Y:S01]  /*5e80*/  FMUL R28, R28, R90.reuse ;  /* 0x0000005a1c1c7220 */ /* 0x080fe20000400000 */
[----:B------:R-:W-:Y:S01]  /*5e90*/  ISETP.GT.AND P3, PT, R4, 0x30, PT ;  /* 0x000000300400780c */ /* 0x000fe20003f64270 */
        /* <DEDUP_REMOVED lines=8> */
[----:B------:R-:W-:Y:S01]  /*5f20*/  @P0 STG.E.U16 desc[UR38][R8.64+0x20], R66 ;  /* 0x0000204208000986 */ /* 0x000fe2000c101526 */
[----:B------:R-:W-:Y:S01]  /*5f30*/  ISETP.GT.AND P0, PT, R3, 0x8, P2 ;  /* 0x000000080300780c */ /* 0x000fe20001704270 */
[-C--:B------:R-:W-:Y:S01]  /*5f40*/  FMUL R33, R33, R90.reuse ;  /* 0x0000005a21217220 */ /* 0x080fe20000400000 */
[----:B------:R-:W-:Y:S01]  /*5f50*/  ISETP.GT.AND P2, PT, R4, 0x18, PT ;  /* 0x000000180400780c */ /* 0x000fe20003f44270 */
[----:B------:R-:W-:Y:S01]  /*5f60*/  FMUL R34, R34, R90 ;  /* 0x0000005a22227220 */ /* 0x000fe20000400000 */
[----:B------:R-:W-:Y:S01]  /*5f70*/  F2FP.BF16.F32.PACK_AB R84, RZ, R84 ;  /* 0x00000054ff54723e */ /* 0x000fe200000010ff */
[-C--:B------:R-:W-:Y:S01]  /*5f80*/  FMUL R35, R35, R90.reuse ;  /* 0x0000005a23237220 */ /* 0x080fe20000400000 */
[----:B------:R-:W-:Y:S01]  /*5f90*/  P2R R5, PR, RZ, 0x20 ;  /* 0x00000020ff057803 */ /* 0x000fe20000000000 */
[-C--:B------:R-:W-:Y:S01]  /*5fa0*/  FMUL R36, R36, R90.reuse ;  /* 0x0000005a24247220 */ /* 0x080fe20000400000 */
[----:B------:R-:W-:Y:S01]  /*5fb0*/  F2FP.BF16.F32.PACK_AB R85, RZ, R85 ;  /* 0x00000055ff55723e */ /* 0x000fe200000010ff */
[----:B------:R-:W-:Y:S01]  /*5fc0*/  FMUL R37, R37, R90 ;  /* 0x0000005a25257220 */ /* 0x000fe20000400000 */
[----:B------:R-:W-:Y:S01]  /*5fd0*/  F2FP.BF16.F32.PACK_AB R86, RZ, R86 ;  /* 0x00000056ff56723e */ /* 0x000fe200000010ff */
[-C--:B------:R-:W-:Y:S01]  /*5fe0*/  FMUL R38, R38, R90.reuse ;  /* 0x0000005a26267220 */ /* 0x080fe20000400000 */
[----:B------:R-:W-:Y:S01]  /*5ff0*/  F2FP.BF16.F32.PACK_AB R87, RZ, R87 ;  /* 0x00000057ff57723e */ /* 0x000fe200000010ff */
[----:B------:R-:W-:Y:S01]  /*6000*/  @P0 STG.E.U16 desc[UR38][R8.64+0x22], R67 ;  /* 0x0000224308000986 */ /* 0x000fe2000c101526 */
[----:B------:R-:W-:Y:S01]  /*6010*/  ISETP.GT.AND P0, PT, R3, RZ, P2 ;  /* 0x000000ff0300720c */ /* 0x000fe20001704270 */
        /* <DEDUP_REMOVED lines=36> */
[----:B------:R-:W-:Y:S01]  /*6260*/  FMUL R55, R55, R90 ;  /* 0x0000005a37377220 */ /* 0x000fe20000400000 */
[----:B------:R-:W-:-:S02]  /*6270*/  F2FP.BF16.F32.PACK_AB R39, RZ, R39 ;  /* 0x00000027ff27723e */ /* 0x000fc400000010ff */
[----:B------:R-:W-:Y:S01]  /*6280*/  F2FP.BF16.F32.PACK_AB R40, RZ, R40 ;  /* 0x00000028ff28723e */ /* 0x000fe200000010ff */
[----:B------:R-:W-:Y:S01]  /*6290*/  @P0 STG.E.U16 desc[UR38][R8.64+0x30], R70 ;  /* 0x0000304608000986 */ /* 0x000fe2000c101526 */
[----:B------:R-:W-:Y:S02]  /*62a0*/  ISETP.GT.AND P0, PT, R3, 0x8, P1 ;  /* 0x000000080300780c */ /* 0x000fe40000f04270 */
[----:B------:R-:W-:Y:S02]  /*62b0*/  ISETP.GT.AND P1, PT, R4, 0x21, PT ;  /* 0x000000210400780c */ /* 0x000fe40003f24270 */
[----:B------:R-:W-:Y:S02]  /*62c0*/  F2FP.BF16.F32.PACK_AB R41, RZ, R41 ;  /* 0x00000029ff29723e */ /* 0x000fe400000010ff */
[----:B------:R-:W-:Y:S02]  /*62d0*/  F2FP.BF16.F32.PACK_AB R42, RZ, R42 ;  /* 0x0000002aff2a723e */ /* 0x000fe400000010ff */
[----:B------:R-:W-:-:S02]  /*62e0*/  F2FP.BF16.F32.PACK_AB R43, RZ, R43 ;  /* 0x0000002bff2b723e */ /* 0x000fc400000010ff */
[----:B------:R-:W-:Y:S02]  /*62f0*/  F2FP.BF16.F32.PACK_AB R44, RZ, R44 ;  /* 0x0000002cff2c723e */ /* 0x000fe400000010ff */
[----:B------:R-:W-:Y:S01]  /*6300*/  F2FP.BF16.F32.PACK_AB R45, RZ, R45 ;  /* 0x0000002dff2d723e */ /* 0x000fe200000010ff */
[----:B------:R-:W-:Y:S01]  /*6310*/  @P0 STG.E.U16 desc[UR38][R8.64+0x32], R71 ;  /* 0x0000324708000986 */ /* 0x000fe2000c101526 */
[----:B------:R-:W-:Y:S02]  /*6320*/  ISETP.GT.AND P0, PT, R3, RZ, P2 ;  /* 0x000000ff0300720c */ /* 0x000fe40001704270 */
[----:B------:R-:W-:Y:S02]  /*6330*/  F2FP.BF16.F32.PACK_AB R46, RZ, R46 ;  /* 0x0000002eff2e723e */ /* 0x000fe400000010ff */
[----:B------:R-:W-:Y:S02]  /*6340*/  F2FP.BF16.F32.PACK_AB R47, RZ, R47 ;  /* 0x0000002fff2f723e */ /* 0x000fe400000010ff */
[----:B------:R-:W-:-:S02]  /*6350*/  F2FP.BF16.F32.PACK_AB R48, RZ, R48 ;  /* 0x00000030ff30723e */ /* 0x000fc400000010ff */
[----:B------:R-:W-:Y:S02]  /*6360*/  F2FP.BF16.F32.PACK_AB R49, RZ, R49 ;  /* 0x00000031ff31723e */ /* 0x000fe400000010ff */
[----:B------:R-:W-:Y:S02]  /*6370*/  F2FP.BF16.F32.PACK_AB R50, RZ, R50 ;  /* 0x00000032ff32723e */ /* 0x000fe400000010ff */
[----:B------:R-:W-:Y:S01]  /*6380*/  F2FP.BF16.F32.PACK_AB R51, RZ, R51 ;  /* 0x00000033ff33723e */ /* 0x000fe200000010ff */
[----:B------:R-:W-:Y:S01]  /*6390*/  @P0 STG.E.U16 desc[UR38][R10.64+0x40], R72 ;  /* 0x000040480a000986 */ /* 0x000fe2000c101526 */
[----:B------:R-:W-:Y:S02]  /*63a0*/  ISETP.GT.AND P0, PT, R3, RZ, P1 ;  /* 0x000000ff0300720c */ /* 0x000fe40000f04270 */
[----:B------:R-:W-:Y:S02]  /*63b0*/  F2FP.BF16.F32.PACK_AB R52, RZ, R52 ;  /* 0x00000034ff34723e */ /* 0x000fe400000010ff */
[----:B------:R-:W-:-:S02]  /*63c0*/  F2FP.BF16.F32.PACK_AB R53, RZ, R53 ;  /* 0x00000035ff35723e */ /* 0x000fc400000010ff */
[----:B------:R-:W-:Y:S02]  /*63d0*/  F2FP.BF16.F32.PACK_AB R54, RZ, R54 ;  /* 0x00000036ff36723e */ /* 0x000fe400000010ff */
[----:B------:R-:W-:-:S05]  /*63e0*/  F2FP.BF16.F32.PACK_AB R55, RZ, R55 ;  /* 0x00000037ff37723e */ /* 0x000fca00000010ff */
[----:B------:R-:W-:Y:S01]  /*63f0*/  @P0 STG.E.U16 desc[UR38][R10.64+0x42], R73 ;  /* 0x000042490a000986 */ /* 0x000fe2000c101526 */
[----:B------:R-:W-:Y:S02]  /*6400*/  ISETP.GT.AND P0, PT, R3, 0x8, P2 ;  /* 0x000000080300780c */ /* 0x000fe40001704270 */
[----:B------:R-:W-:-:S11]  /*6410*/  ISETP.GT.AND P2, PT, R4, 0x38, PT ;  /* 0x000000380400780c */ /* 0x000fd60003f44270 */
[----:B------:R-:W-:Y:S01]  /*6420*/  @P0 STG.E.U16 desc[UR38][R8.64+0x40], R74 ;  /* 0x0000404a08000986 */ /* 0x000fe2000c101526 */
[----:B------:R-:W-:-:S13]  /*6430*/  ISETP.GT.AND P0, PT, R3, 0x8, P1 ;  /* 0x000000080300780c */ /* 0x000fda0000f04270 */
[----:B------:R-:W-:Y:S01]  /*6440*/  @P0 STG.E.U16 desc[UR38][R8.64+0x42], R75 ;  /* 0x0000424b08000986 */ /* 0x000fe2000c101526 */
[----:B------:R-:W-:-:S13]  /*6450*/  ISETP.GT.AND P0, PT, R3, RZ, P5 ;  /* 0x000000ff0300720c */ /* 0x000fda0002f04270 */
[----:B------:R-:W-:Y:S01]  /*6460*/  @P0 STG.E.U16 desc[UR38][R10.64+0x50], R76 ;  /* 0x0000504c0a000986 */ /* 0x000fe2000c101526 */
[----:B------:R-:W-:-:S13]  /*6470*/  ISETP.GT.AND P0, PT, R3, RZ, P4 ;  /* 0x000000ff0300720c */ /* 0x000fda0002704270 */
[----:B------:R-:W-:Y:S01]  /*6480*/  @P0 STG.E.U16 desc[UR38][R10.64+0x52], R77 ;  /* 0x0000524d0a000986 */ /* 0x000fe2000c101526 */
[----:B------:R-:W-:-:S13]  /*6490*/  ISETP.GT.AND P0, PT, R3, 0x8, P5 ;  /* 0x000000080300780c */ /* 0x000fda0002f04270 */
[----:B------:R-:W-:Y:S01]  /*64a0*/  @P0 STG.E.U16 desc[UR38][R8.64+0x50], R78 ;  /* 0x0000504e08000986 */ /* 0x000fe2000c101526 */
[----:B------:R-:W-:-:S13]  /*64b0*/  ISETP.GT.AND P0, PT, R3, 0x8, P4 ;  /* 0x000000080300780c */ /* 0x000fda0002704270 */
[----:B------:R-:W-:Y:S01]  /*64c0*/  @P0 STG.E.U16 desc[UR38][R8.64+0x52], R79 ;  /* 0x0000524f08000986 */ /* 0x000fe2000c101526 */
[----:B------:R-:W-:-:S13]  /*64d0*/  ISETP.GT.AND P0, PT, R3, RZ, P3 ;  /* 0x000000ff0300720c */ /* 0x000fda0001f04270 */
[----:B------:R-:W-:Y:S01]  /*64e0*/  @P0 STG.E.U16 desc[UR38][R10.64+0x60], R80 ;  /* 0x000060500a000986 */ /* 0x000fe2000c101526 */
[----:B------:R-:W-:-:S04]  /*64f0*/  ISETP.GT.AND P0, PT, R4, 0x31, PT ;  /* 0x000000310400780c */ /* 0x000fc80003f04270 */
[----:B------:R-:W-:-:S13]  /*6500*/  ISETP.GT.AND P1, PT, R3, RZ, P0 ;  /* 0x000000ff0300720c */ /* 0x000fda0000724270 */
[----:B------:R-:W-:Y:S01]  /*6510*/  @P1 STG.E.U16 desc[UR38][R10.64+0x62], R81 ;  /* 0x000062510a001986 */ /* 0x000fe2000c101526 */
[----:B------:R-:W-:-:S13]  /*6520*/  ISETP.GT.AND P1, PT, R3, 0x8, P3 ;  /* 0x000000080300780c */ /* 0x000fda0001f24270 */
[----:B------:R-:W-:Y:S01]  /*6530*/  @P1 STG.E.U16 desc[UR38][R8.64+0x60], R82 ;  /* 0x0000605208001986 */ /* 0x000fe2000c101526 */
[----:B------:R-:W-:-:S13]  /*6540*/  ISETP.GT.AND P1, PT, R3, 0x8, P0 ;  /* 0x000000080300780c */ /* 0x000fda0000724270 */
[----:B------:R-:W-:Y:S01]  /*6550*/  @P1 STG.E.U16 desc[UR38][R8.64+0x62], R83 ;  /* 0x0000625308001986 */ /* 0x000fe2000c101526 */
[----:B------:R-:W-:-:S05]  /*6560*/  IADD3 R14, P1, R23, R8, RZ ;  /* 0x00000008170e7210 */ /* 0x000fca0007f3e0ff */
[----:B------:R-:W-:Y:S01]  /*6570*/  IMAD.X R15, R13, 0x1, R9, P1 ;  /* 0x000000010d0f7824 */ /* 0x000fe200008e0609 */
[----:B------:R-:W-:-:S13]  /*6580*/  ISETP.GT.AND P1, PT, R3, RZ, P2 ;  /* 0x000000ff0300720c */ /* 0x000fda0001724270 */
[----:B------:R-:W-:Y:S01]  /*6590*/  @P1 STG.E.U16 desc[UR38][R10.64+0x70], R84 ;  /* 0x000070540a001986 */ /* 0x000fe2000c101526 */
[----:B------:R-:W-:-:S05]  /*65a0*/  IADD3 R20, P1, R23, R8, RZ ;  /* 0x0000000817147210 */ /* 0x000fca0007f3e0ff */
[----:B------:R-:W-:Y:S01]  /*65b0*/  IMAD.X R21, R13, 0x1, R9, P1 ;  /* 0x000000010d157824 */ /* 0x000fe200008e0609 */
[----:B------:R-:W-:-:S05]  /*65c0*/  IADD3 R12, P1, R23, R10, RZ ;  /* 0x0000000a170c7210 */ /* 0x000fca0007f3e0ff */
[----:B------:R-:W-:Y:S01]  /*65d0*/  IMAD.X R13, R13, 0x1, R11, P1 ;  /* 0x000000010d0d7824 */ /* 0x000fe200008e060b */
[----:B------:R-:W-:-:S04]  /*65e0*/  ISETP.GT.AND P1, PT, R4, 0x39, PT ;  /* 0x000000390400780c */ /* 0x000fc80003f24270 */
[----:B------:R-:W-:-:S13]  /*65f0*/  ISETP.GT.AND P5, PT, R3, RZ, P1 ;  /* 0x000000ff0300720c */ /* 0x000fda0000fa4270 */
[----:B------:R-:W-:Y:S01]  /*6600*/  @P5 STG.E.U16 desc[UR38][R10.64+0x72], R85 ;  /* 0x000072550a005986 */ /* 0x000fe2000c101526 */
[----:B------:R-:W-:-:S13]  /*6610*/  ISETP.GT.AND P5, PT, R3, 0x8, P2 ;  /* 0x000000080300780c */ /* 0x000fda00017a4270 */
[----:B------:R-:W-:Y:S01]  /*6620*/  @P5 STG.E.U16 desc[UR38][R8.64+0x70], R86 ;  /* 0x0000705608005986 */ /* 0x000fe2000c101526 */
[----:B------:R-:W-:-:S13]  /*6630*/  ISETP.GT.AND P5, PT, R3, 0x8, P1 ;  /* 0x000000080300780c */ /* 0x000fda0000fa4270 */
[----:B------:R0:W-:Y:S01]  /*6640*/  @P5 STG.E.U16 desc[UR38][R8.64+0x72], R87 ;  /* 0x0000725708005986 */ /* 0x0001e2000c101526 */
[C---:B------:R-:W-:Y:S02]  /*6650*/  ISETP.GT.AND P5, PT, R3.reuse, 0x80, P6 ;  /* 0x000000800300780c */ /* 0x040fe400037a4270 */
[----:B------:R-:W-:-:S11]  /*6660*/  ISETP.GT.AND P6, PT, R3, 0x88, P6 ;  /* 0x000000880300780c */ /* 0x000fd600037c4270 */
[----:B------:R-:W-:Y:S01]  /*6670*/  @P5 STG.E.U16 desc[UR38][R12.64], R24 ;  /* 0x000000180c005986 */ /* 0x000fe2000c101526 */
[----:B------:R-:W-:-:S04]  /*6680*/  ISETP.GT.AND P5, PT, R4, 0x1, PT ;  /* 0x000000010400780c */ /* 0x000fc80003fa4270 */
[----:B------:R-:W-:-:S13]  /*6690*/  ISETP.GT.AND P5, PT, R3, 0x80, P5 ;  /* 0x000000800300780c */ /* 0x000fda0002fa4270 */
[----:B0-----:R-:W-:Y:S02]  /*66a0*/  @P5 IMAD.MOV.U32 R8, RZ, RZ, R12 ;  /* 0x000000ffff085224 */ /* 0x001fe400078e000c */
[----:B------:R-:W-:-:S05]  /*66b0*/  @P5 IMAD.MOV.U32 R9, RZ, RZ, R13 ;  /* 0x000000ffff095224 */ /* 0x000fca00078e000d */
[----:B------:R0:W-:Y:S01]  /*66c0*/  @P5 STG.E.U16 desc[UR38][R8.64+0x2], R25 ;  /* 0x0000021908005986 */ /* 0x0001e2000c101526 */
[----:B------:R-:W-:-:S03]  /*66d0*/  ISETP.NE.AND P5, PT, R5, RZ, PT ;  /* 0x000000ff0500720c */ /* 0x000fc60003fa5270 */
[----:B------:R-:W-:Y:S01]  /*66e0*/  @P6 STG.E.U16 desc[UR38][R14.64], R26 ;  /* 0x0000001a0e006986 */ /* 0x000fe2000c101526 */
[----:B------:R-:W-:-:S04]  /*66f0*/  ISETP.GT.AND P6, PT, R4, 0x1, PT ;  /* 0x000000010400780c */ /* 0x000fc80003fc4270 */
[----:B------:R-:W-:-:S13]  /*6700*/  ISETP.GT.AND P6, PT, R3, 0x88, P6 ;  /* 0x000000880300780c */ /* 0x000fda00037c4270 */
[----:B------:R-:W-:Y:S01]  /*6710*/  @P6 STG.E.U16 desc[UR38][R20.64+0x2], R27 ;  /* 0x0000021b14006986 */ /* 0x000fe2000c101526 */
[----:B------:R-:W-:-:S04]  /*6720*/  ISETP.GT.AND P6, PT, R4, 0x8, PT ;  /* 0x000000080400780c */ /* 0x000fc80003fc4270 */
[----:B------:R-:W-:-:S13]  /*6730*/  ISETP.GT.AND P6, PT, R3, 0x80, P6 ;  /* 0x000000800300780c */ /* 0x000fda00037c4270 */
[----:B0-----:R-:W-:Y:S02]  /*6740*/  @P6 IMAD.MOV.U32 R8, RZ, RZ, R12 ;  /* 0x000000ffff086224 */ /* 0x001fe400078e000c */
[----:B------:R-:W-:-:S05]  /*6750*/  @P6 IMAD.MOV.U32 R9, RZ, RZ, R13 ;  /* 0x000000ffff096224 */ /* 0x000fca00078e000d */
[----:B------:R0:W-:Y:S01]  /*6760*/  @P6 STG.E.U16 desc[UR38][R8.64+0x10], R28 ;  /* 0x0000101c08006986 */ /* 0x0001e2000c101526 */
[----:B------:R-:W-:-:S04]  /*6770*/  ISETP.GT.AND P6, PT, R4, 0x9, PT ;  /* 0x000000090400780c */ /* 0x000fc80003fc4270 */
[----:B------:R-:W-:-:S13]  /*6780*/  ISETP.GT.AND P6, PT, R3, 0x80, P6 ;  /* 0x000000800300780c */ /* 0x000fda00037c4270 */
[----:B0-----:R-:W-:Y:S02]  /*6790*/  @P6 IMAD.MOV.U32 R8, RZ, RZ, R12 ;  /* 0x000000ffff086224 */ /* 0x001fe400078e000c */
[----:B------:R-:W-:-:S05]  /*67a0*/  @P6 IMAD.MOV.U32 R9, RZ, RZ, R13 ;  /* 0x000000ffff096224 */ /* 0x000fca00078e000d */
[----:B------:R0:W-:Y:S01]  /*67b0*/  @P6 STG.E.U16 desc[UR38][R8.64+0x12], R29 ;  /* 0x0000121d08006986 */ /* 0x0001e2000c101526 */
[----:B------:R-:W-:-:S04]  /*67c0*/  ISETP.GT.AND P6, PT, R4, 0x8, PT ;  /* 0x000000080400780c */ /* 0x000fc80003fc4270 */
[----:B------:R-:W-:-:S13]  /*67d0*/  ISETP.GT.AND P6, PT, R3, 0x88, P6 ;  /* 0x000000880300780c */ /* 0x000fda00037c4270 */
        /* <DEDUP_REMOVED lines=45> */
[----:B------:R-:W-:Y:S01]  /*6ab0*/  @P6 STG.E.U16 desc[UR38][R8.64+0x42], R41 ;  /* 0x0000422908006986 */ /* 0x000fe2000c101526 */
[----:B------:R-:W-:-:S04]  /*6ac0*/  ISETP.GT.AND P6, PT, R4, 0x20, PT ;  /* 0x000000200400780c */ /* 0x000fc80003fc4270 */
[----:B------:R-:W-:-:S13]  /*6ad0*/  ISETP.GT.AND P6, PT, R3, 0x88, P6 ;  /* 0x000000880300780c */ /* 0x000fda00037c4270 */
[----:B------:R-:W-:Y:S01]  /*6ae0*/  @P6 STG.E.U16 desc[UR38][R6.64+0x40], R42 ;  /* 0x0000402a06006986 */ /* 0x000fe2000c101526 */
[----:B------:R-:W-:-:S04]  /*6af0*/  ISETP.GT.AND P6, PT, R4, 0x21, PT ;  /* 0x000000210400780c */ /* 0x000fc80003fc4270 */
[----:B------:R-:W-:-:S13]  /*6b00*/  ISETP.GT.AND P6, PT, R3, 0x88, P6 ;  /* 0x000000880300780c */ /* 0x000fda00037c4270 */
[----:B------:R-:W-:Y:S02]  /*6b10*/  @P6 IMAD.MOV.U32 R4, RZ, RZ, R6 ;  /* 0x000000ffff046224 */ /* 0x000fe400078e0006 */
[----:B------:R-:W-:-:S05]  /*6b20*/  @P6 IMAD.MOV.U32 R5, RZ, RZ, R7 ;  /* 0x000000ffff056224 */ /* 0x000fca00078e0007 */
[----:B------:R0:W-:Y:S01]  /*6b30*/  @P6 STG.E.U16 desc[UR38][R4.64+0x42], R43 ;  /* 0x0000422b04006986 */ /* 0x0001e2000c101526 */
[C---:B------:R-:W-:Y:S02]  /*6b40*/  ISETP.GT.AND P6, PT, R3.reuse, 0x80, P5 ;  /* 0x000000800300780c */ /* 0x040fe40002fc4270 */
[----:B------:R-:W-:-:S11]  /*6b50*/  ISETP.GT.AND P5, PT, R3, 0x88, P5 ;  /* 0x000000880300780c */ /* 0x000fd60002fa4270 */
[----:B0-----:R-:W-:Y:S02]  /*6b60*/  @P6 IMAD.MOV.U32 R4, RZ, RZ, R12 ;  /* 0x000000ffff046224 */ /* 0x001fe400078e000c */
[----:B------:R-:W-:-:S05]  /*6b70*/  @P6 IMAD.MOV.U32 R5, RZ, RZ, R13 ;  /* 0x000000ffff056224 */ /* 0x000fca00078e000d */
[----:B------:R0:W-:Y:S01]  /*6b80*/  @P6 STG.E.U16 desc[UR38][R4.64+0x50], R44 ;  /* 0x0000502c04006986 */ /* 0x0001e2000c101526 */
[C---:B------:R-:W-:Y:S02]  /*6b90*/  ISETP.GT.AND P6, PT, R3.reuse, 0x80, P4 ;  /* 0x000000800300780c */ /* 0x040fe400027c4270 */
[----:B------:R-:W-:-:S11]  /*6ba0*/  ISETP.GT.AND P4, PT, R3, 0x88, P4 ;  /* 0x000000880300780c */ /* 0x000fd60002784270 */
[----:B0-----:R-:W-:Y:S02]  /*6bb0*/  @P6 IMAD.MOV.U32 R4, RZ, RZ, R12 ;  /* 0x000000ffff046224 */ /* 0x001fe400078e000c */
[----:B------:R-:W-:-:S05]  /*6bc0*/  @P6 IMAD.MOV.U32 R5, RZ, RZ, R13 ;  /* 0x000000ffff056224 */ /* 0x000fca00078e000d */
[----:B------:R0:W-:Y:S02]  /*6bd0*/  @P6 STG.E.U16 desc[UR38][R4.64+0x52], R45 ;  /* 0x0000522d04006986 */ /* 0x0001e4000c101526 */
[----:B0-----:R-:W-:Y:S02]  /*6be0*/  @P5 IMAD.MOV.U32 R4, RZ, RZ, R6 ;  /* 0x000000ffff045224 */ /* 0x001fe400078e0006 */
[----:B------:R-:W-:-:S05]  /*6bf0*/  @P5 IMAD.MOV.U32 R5, RZ, RZ, R7 ;  /* 0x000000ffff055224 */ /* 0x000fca00078e0007 */
[----:B------:R0:W-:Y:S01]  /*6c00*/  @P5 STG.E.U16 desc[UR38][R4.64+0x50], R46 ;  /* 0x0000502e04005986 */ /* 0x0001e2000c101526 */
[C---:B------:R-:W-:Y:S02]  /*6c10*/  ISETP.GT.AND P5, PT, R3.reuse, 0x80, P3 ;  /* 0x000000800300780c */ /* 0x040fe40001fa4270 */
[----:B------:R-:W-:Y:S01]  /*6c20*/  ISETP.GT.AND P3, PT, R3, 0x88, P3 ;  /* 0x000000880300780c */ /* 0x000fe20001f64270 */
        /* <DEDUP_REMOVED lines=17> */
[----:B------:R0:W-:Y:S02]  /*6d40*/  @P3 STG.E.U16 desc[UR38][R4.64+0x60], R50 ;  /* 0x0000603204003986 */ /* 0x0001e4000c101526 */
[----:B0-----:R-:W-:Y:S02]  /*6d50*/  @P0 IMAD.MOV.U32 R4, RZ, RZ, R6 ;  /* 0x000000ffff040224 */ /* 0x001fe400078e0006 */
[----:B------:R-:W-:-:S05]  /*6d60*/  @P0 IMAD.MOV.U32 R5, RZ, RZ, R7 ;  /* 0x000000ffff050224 */ /* 0x000fca00078e0007 */
[----:B------:R0:W-:Y:S02]  /*6d70*/  @P0 STG.E.U16 desc[UR38][R4.64+0x62], R51 ;  /* 0x0000623304000986 */ /* 0x0001e4000c101526 */
[----:B0-----:R-:W-:Y:S02]  /*6d80*/  @P5 IMAD.MOV.U32 R4, RZ, RZ, R12 ;  /* 0x000000ffff045224 */ /* 0x001fe400078e000c */
[----:B------:R-:W-:-:S05]  /*6d90*/  @P5 IMAD.MOV.U32 R5, RZ, RZ, R13 ;  /* 0x000000ffff055224 */ /* 0x000fca00078e000d */
[----:B------:R0:W-:Y:S04]  /*6da0*/  @P5 STG.E.U16 desc[UR38][R4.64+0x70], R52 ;  /* 0x0000703404005986 */ /* 0x0001e8000c101526 */
[----:B------:R1:W-:Y:S01]  /*6db0*/  @P4 STG.E.U16 desc[UR38][R12.64+0x72], R53 ;  /* 0x000072350c004986 */ /* 0x0003e2000c101526 */
[----:B0-----:R-:W-:Y:S02]  /*6dc0*/  @P2 IMAD.MOV.U32 R4, RZ, RZ, R6 ;  /* 0x000000ffff042224 */ /* 0x001fe400078e0006 */
[----:B------:R-:W-:-:S05]  /*6dd0*/  @P2 IMAD.MOV.U32 R5, RZ, RZ, R7 ;  /* 0x000000ffff052224 */ /* 0x000fca00078e0007 */
[----:B------:R1:W-:Y:S04]  /*6de0*/  @P2 STG.E.U16 desc[UR38][R4.64+0x70], R54 ;  /* 0x0000703604002986 */ /* 0x0003e8000c101526 */
[----:B------:R1:W-:Y:S02]  /*6df0*/  @P1 STG.E.U16 desc[UR38][R6.64+0x72], R55 ;  /* 0x0000723706001986 */ /* 0x0003e4000c101526 */
.L_x_156:
[----:B------:R-:W-:Y:S05]  /*6e00*/  BSYNC B0 ;  /* 0x0000000000007941 */ /* 0x000fea0003800000 */
.L_x_32:
[----:B------:R-:W-:Y:S01]  /*6e10*/  IADD3 R16, P0, R16, UR36, RZ ;  /* 0x0000002410107c10 */ /* 0x000fe2000ff1e0ff */
[----:B------:R-:W-:Y:S01]  /*6e20*/  ULDC.64 UR4, c[0x0][0x650] ;  /* 0x0001940000047ab9 */ /* 0x000fe20000000a00 */
[----:B------:R-:W-:Y:S01]  /*6e30*/  PRMT R3, RZ, 0x7610, R3 ;  /* 0x00007610ff037816 */ /* 0x000fe20000000003 */
[----:B------:R-:W-:Y:S01]  /*6e40*/  IMAD.MOV.U32 R102, RZ, RZ, -0x1 ;  /* 0xffffffffff667424 */ /* 0x000fe200078e00ff */
[----:B------:R-:W-:Y:S01]  /*6e50*/  IADD3.X R17, R17, UR42, RZ, P0, !PT ;  /* 0x0000002a11117c10 */ /* 0x000fe200087fe4ff */
[----:B------:R-:W-:Y:S01]  /*6e60*/  IMAD.MOV.U32 R23, RZ, RZ, -0x1 ;  /* 0xffffffffff177424 */ /* 0x000fe200078e00ff */
[----:B------:R-:W-:-:S04]  /*6e70*/  ISETP.GE.U32.AND P0, PT, R16, UR4, PT ;  /* 0x0000000410007c0c */ /* 0x000fc8000bf06070 */
[----:B------:R-:W-:-:S13]  /*6e80*/  ISETP.GE.U32.AND.EX P0, PT, R17, UR5, PT, P0 ;  /* 0x0000000511007c0c */ /* 0x000fda000bf06100 */
[----:B------:R-:W-:Y:S05]  /*6e90*/  @P0 BRA `(.L_x_157) ;  /* 0x0000000400500947 */ /* 0x000fea0003800000 */
[----:B0-----:R-:W0:Y:S01]  /*6ea0*/  LDC.64 R10, c[0x0][0x628] ;  /* 0x00018a00ff0a7b82 */ /* 0x001e220000000a00 */
[----:B-1----:R-:W1:Y:S01]  /*6eb0*/  S2R R12, SR_CTAID.X ;  /* 0x00000000000c7919 */ /* 0x002e620000002500 */
[----:B----4-:R-:W-:Y:S02]  /*6ec0*/  IMAD.MOV.U32 R8, RZ, RZ, R16 ;  /* 0x000000ffff087224 */ /* 0x010fe400078e0010 */
[----:B------:R-:W-:Y:S01]  /*6ed0*/  IMAD.MOV.U32 R9, RZ, RZ, R17 ;  /* 0x000000ffff097224 */ /* 0x000fe200078e0011 */
[----:B------:R-:W4:Y:S03]  /*6ee0*/  S2R R20, SR_CTAID.Y ;  /* 0x0000000000147919 */ /* 0x000f260000002600 */
[----:B------:R-:W1:Y:S08]  /*6ef0*/  LDC R0, c[0x0][0x630] ;  /* 0x00018c00ff007b82 */ /* 0x000e700000000800 */
[----:B------:R-:W1:Y:S01]  /*6f00*/  LDC.64 R14, c[0x0][0x620] ;  /* 0x00018800ff0e7b82 */ /* 0x000e620000000a00 */
[----:B0-----:R-:W-:-:S04]  /*6f10*/  ISETP.NE.U32.AND P0, PT, R10, RZ, PT ;  /* 0x000000ff0a00720c */ /* 0x001fc80003f05070 */
[----:B------:R-:W-:-:S13]  /*6f20*/  ISETP.NE.AND.EX P0, PT, R11, RZ, PT, P0 ;  /* 0x000000ff0b00720c */ /* 0x000fda0003f05300 */
[----:B-1--4-:R-:W-:Y:S05]  /*6f30*/  @!P0 BRA `(.L_x_158) ;  /* 0x0000000000288947 */ /* 0x012fea0003800000 */
        /* <DEDUP_REMOVED lines=10> */
.L_x_158:
[-CC-:B------:R-:W-:Y:S01]  /*6fe0*/  SHF.R.U64 R23, R8, R0.reuse, R9.reuse ;  /* 0x0000000008177219 */ /* 0x180fe20000001209 */
[----:B------:R-:W0:Y:S01]  /*6ff0*/  LDC.64 R26, c[0x0][0x640] ;  /* 0x00019000ff1a7b82 */ /* 0x000e220000000a00 */
[----:B------:R-:W-:Y:S01]  /*7000*/  SHF.R.U32.HI R0, RZ, R0, R9 ;  /* 0x00000000ff007219 */ /* 0x000fe20000011609 */
[----:B------:R-:W-:Y:S01]  /*7010*/  ULDC UR4, c[0x0][0x150] ;  /* 0x0000540000047ab9 */ /* 0x000fe20000000800 */
[----:B------:R-:W-:Y:S02]  /*7020*/  IADD3 R3, P0, RZ, -R23, RZ ;  /* 0x80000017ff037210 */ /* 0x000fe40007f1e0ff */
[----:B------:R-:W-:-:S03]  /*7030*/  I2FP.F32.U32 R7, R12 ;  /* 0x0000000c00077245 */ /* 0x000fc60000201000 */
[----:B------:R-:W1:Y:S01]  /*7040*/  LDC R6, c[0x0][0x618] ;  /* 0x00018600ff067b82 */ /* 0x000e620000000800 */
[----:B------:R-:W-:Y:S02]  /*7050*/  IMAD.X R5, RZ, RZ, ~R0, P0 ;  /* 0x000000ffff057224 */ /* 0x000fe400000e0e00 */
[----:B------:R-:W-:Y:S01]  /*7060*/  FMUL R7, R7, UR4 ;  /* 0x0000000407077c20 */ /* 0x000fe20008400000 */
[----:B------:R-:W-:Y:S01]  /*7070*/  ULDC UR4, c[0x0][0x154] ;  /* 0x0000550000047ab9 */ /* 0x000fe20000000800 */
[-C--:B------:R-:W-:Y:S02]  /*7080*/  IMAD R0, R5, R14.reuse, RZ ;  /* 0x0000000e05007224 */ /* 0x080fe400078e02ff */
[C---:B------:R-:W-:Y:S01]  /*7090*/  IMAD.WIDE.U32 R4, R3.reuse, R14, R16 ;  /* 0x0000000e03047225 */ /* 0x040fe200078e0010 */
[----:B------:R-:W4:Y:S01]  /*70a0*/  LDC R8, c[0x0][0x608] ;  /* 0x00018200ff087b82 */ /* 0x000f220000000800 */
[----:B------:R-:W2:Y:S02]  /*70b0*/  F2I.U32.TRUNC.NTZ R7, R7 ;  /* 0x0000000700077305 */ /* 0x000ea4000020f000 */
[----:B------:R-:W-:Y:S01]  /*70c0*/  IMAD R3, R3, R15, R0 ;  /* 0x0000000f03037224 */ /* 0x000fe200078e0200 */
[----:B------:R-:W-:-:S03]  /*70d0*/  I2FP.F32.U32 R0, R20 ;  /* 0x0000001400007245 */ /* 0x000fc60000201000 */
[----:B------:R-:W-:Y:S01]  /*70e0*/  IMAD.IADD R3, R5, 0x1, R3 ;  /* 0x0000000105037824 */ /* 0x000fe200078e0203 */
[----:B------:R-:W3:Y:S01]  /*70f0*/  LDC R11, c[0x0][0x658] ;  /* 0x00019600ff0b7b82 */ /* 0x000ee20000000800 */
[----:B0-----:R-:W-:-:S04]  /*7100*/  ISETP.NE.U32.AND P0, PT, R26, RZ, PT ;  /* 0x000000ff1a00720c */ /* 0x001fc80003f05070 */
[----:B------:R-:W-:-:S03]  /*7110*/  ISETP.NE.AND.EX P0, PT, R27, RZ, PT, P0 ;  /* 0x000000ff1b00720c */ /* 0x000fc60003f05300 */
[----:B------:R-:W0:Y:S01]  /*7120*/  LDC R9, c[0x0][0x144] ;  /* 0x00005100ff097b82 */ /* 0x000e220000000800 */
[-C--:B-1----:R-:W-:Y:S01]  /*7130*/  SHF.R.U64 R10, R4, R6.reuse, R3 ;  /* 0x00000006040a7219 */ /* 0x082fe20000001203 */
[----:B--2---:R-:W-:Y:S01]  /*7140*/  IMAD.MOV R7, RZ, RZ, -R7 ;  /* 0x000000ffff077224 */ /* 0x004fe200078e0a07 */
[----:B------:R-:W-:Y:S01]  /*7150*/  SHF.R.U32.HI R3, RZ, R6, R3 ;  /* 0x00000006ff037219 */ /* 0x000fe20000011603 */
[----:B------:R-:W-:-:S04]  /*7160*/  FMUL R6, R0, UR4 ;  /* 0x0000000400067c20 */ /* 0x000fc80008400000 */
[----:B------:R-:W1:Y:S01]  /*7170*/  LDC R21, c[0x0][0x148] ;  /* 0x00005200ff157b82 */ /* 0x000e620000000800 */
[----:B------:R2:W0:Y:S01]  /*7180*/  F2I.U32.TRUNC.NTZ R14, R6 ;  /* 0x00000006000e7305 */ /* 0x000422000020f000 */
[-CC-:B----4-:R-:W-:Y:S02]  /*7190*/  SHF.R.U64 R13, R10, R8.reuse, R3.reuse ;  /* 0x000000080a0d7219 */ /* 0x190fe40000001203 */
[----:B------:R-:W-:-:S04]  /*71a0*/  SHF.R.U32.HI R0, RZ, R8, R3 ;  /* 0x00000008ff007219 */ /* 0x000fc80000011603 */
[----:B------:R-:W4:Y:S01]  /*71b0*/  LDC R24, c[0x0][0x600] ;  /* 0x00018000ff187b82 */ /* 0x000f220000000800 */
[-CC-:B---3--:R-:W-:Y:S02]  /*71c0*/  SHF.R.U64 R15, R13, R11.reuse, R0.reuse ;  /* 0x0000000b0d0f7219 */ /* 0x188fe40000001200 */
[----:B------:R-:W-:-:S03]  /*71d0*/  SHF.R.U32.HI R5, RZ, R11, R0 ;  /* 0x0000000bff057219 */ /* 0x000fc60000011600 */
[----:B------:R-:W-:Y:S02]  /*71e0*/  IMAD.MOV.U32 R4, RZ, RZ, R15 ;  /* 0x000000ffff047224 */ /* 0x000fe400078e000f */
[----:B------:R-:W3:Y:S01]  /*71f0*/  LDC R28, c[0x0][0x648] ;  /* 0x00019200ff1c7b82 */ /* 0x000ee20000000800 */
[----:B0-----:R-:W-:-:S07]  /*7200*/  IMAD R25, R9, R7, R12 ;  /* 0x0000000709197224 */ /* 0x001fce00078e020c */
[----:B------:R-:W0:Y:S08]  /*7210*/  LDC R29, c[0x0][0x638] ;  /* 0x00018e00ff1d7b82 */ /* 0x000e300000000800 */
[----:B------:R-:W0:Y:S01]  /*7220*/  LDC R30, c[0x0][0x610] ;  /* 0x00018400ff1e7b82 */ /* 0x000e220000000800 */
[----:B-12-4-:R-:W-:Y:S05]  /*7230*/  @!P0 BRA `(.L_x_159) ;  /* 0x0000000000288947 */ /* 0x016fea0003800000 */
[----:B------:R-:W1:Y:S02]  /*7240*/  LDC R0, c[0x0][0x64c] ;  /* 0x00019300ff007b82 */ /* 0x000e640000000800 */
[----:B-1----:R-:W-:-:S05]  /*7250*/  IADD3 R3, P0, R15, R0, RZ ;  /* 0x000000000f037210 */ /* 0x002fca0007f1e0ff */
        /* <DEDUP_REMOVED lines=8> */
.L_x_159:
[----:B------:R-:W-:Y:S01]  /*72e0*/  ISETP.NE.AND P0, PT, R2, 0x1, PT ;  /* 0x000000010200780c */ /* 0x000fe20003f05270 */
[----:B------:R-:W-:Y:S01]  /*72f0*/  IMAD.MOV R14, RZ, RZ, -R14 ;  /* 0x000000ffff0e7224 */ /* 0x000fe200078e0a0e */
[----:B---3--:R-:W-:Y:S01]  /*7300*/  SHF.R.U64 R0, R4, R28, R5 ;  /* 0x0000001c04007219 */ /* 0x008fe20000001205 */
[----:B------:R-:W-:Y:S01]  /*7310*/  VIADD R5, R24, 0xffffffff ;  /* 0xffffffff18057836 */ /* 0x000fe20000000000 */
[----:B------:R-:W-:-:S03]  /*7320*/  LOP3.LUT R3, R13, R100, RZ, 0xc0, !PT ;  /* 0x000000640d037212 */ /* 0x000fc600078ec0ff */
[----:B------:R-:W-:Y:S01]  /*7330*/  IMAD.MOV R4, RZ, RZ, -R0 ;  /* 0x000000ffff047224 */ /* 0x000fe200078e0a00 */
[----:B------:R-:W-:Y:S01]  /*7340*/  LOP3.LUT R10, R10, R5, RZ, 0xc0, !PT ;  /* 0x000000050a0a7212 */ /* 0x000fe200078ec0ff */
[----:B------:R-:W-:Y:S02]  /*7350*/  IMAD R0, R96, R0, R3 ;  /* 0x0000000060007224 */ /* 0x000fe400078e0203 */
[----:B0-----:R-:W-:Y:S02]  /*7360*/  IMAD R3, R4, R29, R15 ;  /* 0x0000001d04037224 */ /* 0x001fe400078e020f */
[----:B------:R-:W-:Y:S02]  /*7370*/  @P0 IMAD R25, R21, R14, R20 ;  /* 0x0000000e15190224 */ /* 0x000fe400078e0214 */
[----:B------:R-:W-:Y:S02]  /*7380*/  IMAD R5, R3, R24, R10 ;  /* 0x0000001803057224 */ /* 0x000fe400078e020a */
[----:B------:R-:W-:-:S02]  /*7390*/  IMAD R0, R0, R30, R25 ;  /* 0x0000001e00007224 */ /* 0x000fc400078e0219 */
[----:B------:R-:W-:-:S03]  /*73a0*/  IMAD.MOV.U32 R4, RZ, RZ, 0x1 ;  /* 0x00000001ff047424 */ /* 0x000fc600078e00ff */
[----:B------:R-:W-:Y:S02]  /*73b0*/  SEL R102, R5, R0, !P0 ;  /* 0x0000000005667207 */ /* 0x000fe40004000000 */
[----:B------:R-:W-:Y:S02]  /*73c0*/  PRMT R3, R4, 0x7610, R3 ;  /* 0x0000761004037816 */ /* 0x000fe40000000003 */
[----:B------:R-:W-:-:S07]  /*73d0*/  SEL R0, R0, R5, !P0 ;  /* 0x0000000500007207 */ /* 0x000fce0004000000 */
.L_x_157:
[----:B------:R-:W-:Y:S01]  /*73e0*/  LOP3.LUT P0, RZ, R3, 0xff, RZ, 0xc0, !PT ;  /* 0x000000ff03ff7812 */ /* 0x000fe2000780c0ff */
[----:B------:R-:W-:-:S12]  /*73f0*/  IMAD.MOV.U32 R109, RZ, RZ, R0 ;  /* 0x000000ffff6d7224 */ /* 0x000fd800078e0000 */
[----:B------:R-:W-:Y:S05]  /*7400*/  @P0 BRA `(.L_x_160) ;  /* 0xffffffa0002c0947 */ /* 0x000fea000383ffff */
[----:B------:R-:W-:Y:S05]  /*7410*/  EXIT ;  /* 0x000000000000794d */ /* 0x000fea0003800000 */
.L_x_7:
        /* <DEDUP_REMOVED lines=26> */
.L_x_162:
[----:B------:R-:W0:Y:S01]  /*75c0*/  LDC.64 R32, c[0x0][0x640] ;  /* 0x00019000ff207b82 */ /* 0x000e220000000a00 */
[-CC-:B------:R-:W-:Y:S01]  /*75d0*/  SHF.R.U64 R22, R14, R8.reuse, R15.reuse ;  /* 0x000000080e167219 */ /* 0x180fe2000000120f */
[----:B------:R-:W-:Y:S01]  /*75e0*/  IMAD.MOV.U32 R25, RZ, RZ, 0x1 ;  /* 0x00000001ff197424 */ /* 0x000fe200078e00ff */
[----:B------:R-:W-:Y:S02]  /*75f0*/  SHF.R.U32.HI R7, RZ, R8, R15 ;  /* 0x00000008ff077219 */ /* 0x000fe4000001160f */
[----:B------:R-:W-:-:S03]  /*7600*/  IADD3 R13, P0, RZ, -R22, RZ ;  /* 0x80000016ff0d7210 */ /* 0x000fc60007f1e0ff */
[----:B------:R-:W1:Y:S02]  /*7610*/  LDC R12, c[0x0][0x618] ;  /* 0x00018600ff0c7b82 */ /* 0x000e640000000800 */
[----:B------:R-:W-:Y:S02]  /*7620*/  IMAD.X R7, RZ, RZ, ~R7, P0 ;  /* 0x000000ffff077224 */ /* 0x000fe400000e0e07 */
[----:B------:R-:W-:-:S04]  /*7630*/  IMAD.WIDE.U32 R10, R13, R26, R16 ;  /* 0x0000001a0d0a7225 */ /* 0x000fc800078e0010 */
[----:B------:R-:W2:Y:S01]  /*7640*/  LDC R14, c[0x0][0x608] ;  /* 0x00018200ff0e7b82 */ /* 0x000ea20000000800 */
[----:B------:R-:W-:-:S04]  /*7650*/  IMAD R8, R7, R26, RZ ;  /* 0x0000001a07087224 */ /* 0x000fc800078e02ff */
[----:B------:R-:W-:-:S03]  /*7660*/  IMAD R7, R13, R27, R8 ;  /* 0x0000001b0d077224 */ /* 0x000fc600078e0208 */
[----:B------:R-:W3:Y:S01]  /*7670*/  LDC R30, c[0x0][0x658] ;  /* 0x00019600ff1e7b82 */ /* 0x000ee20000000800 */
[----:B------:R-:W-:Y:S01]  /*7680*/  IMAD.IADD R7, R11, 0x1, R7 ;  /* 0x000000010b077824 */ /* 0x000fe200078e0207 */
[----:B0-----:R-:W-:Y:S01]  /*7690*/  ISETP.NE.U32.AND P0, PT, R32, RZ, PT ;  /* 0x000000ff2000720c */ /* 0x001fe20003f05070 */
[----:B------:R-:W-:-:S03]  /*76a0*/  IMAD.MOV.U32 R11, RZ, RZ, -0x1 ;  /* 0xffffffffff0b7424 */ /* 0x000fc600078e00ff */
        /* <DEDUP_REMOVED lines=8> */
[-C--:B---3--:R-:W-:Y:S02]  /*7730*/  SHF.L.U32 R10, R11, R30.reuse, RZ ;  /* 0x0000001e0b0a7219 */ /* 0x088fe400000006ff */
[--C-:B------:R-:W-:Y:S02]  /*7740*/  SHF.R.U64 R28, R26, R30, R7.reuse ;  /* 0x0000001e1a1c7219 */ /* 0x100fe40000001207 */
[----:B------:R-:W-:Y:S02]  /*7750*/  LOP3.LUT R27, RZ, R10, RZ, 0x33, !PT ;  /* 0x0000000aff1b7212 */ /* 0x000fe400078e33ff */
[----:B------:R-:W-:Y:S01]  /*7760*/  SHF.R.U32.HI R11, RZ, R30, R7 ;  /* 0x0000001eff0b7219 */ /* 0x000fe20000011607 */
[----:B------:R-:W3:Y:S01]  /*7770*/  LDC R29, c[0x0][0x610] ;  /* 0x00018400ff1d7b82 */ /* 0x000ee20000000800 */
[----:B------:R-:W-:Y:S01]  /*7780*/  IMAD.MOV.U32 R10, RZ, RZ, R28 ;  /* 0x000000ffff0a7224 */ /* 0x000fe200078e001c */
[----:B------:R-:W-:Y:S06]  /*7790*/  @!P0 BRA `(.L_x_163) ;  /* 0x0000000000288947 */ /* 0x000fec0003800000 */
        /* <DEDUP_REMOVED lines=10> */
.L_x_163:
[----:B------:R-:W-:Y:S02]  /*7840*/  ISETP.NE.AND P0, PT, R2, 0x1, PT ;  /* 0x000000010200780c */ /* 0x000fe40003f05270 */
[----:B-1----:R-:W-:Y:S01]  /*7850*/  SHF.R.U64 R8, R10, R8, R11 ;  /* 0x000000080a087219 */ /* 0x002fe2000000120b */
[----:B0-----:R-:W-:Y:S01]  /*7860*/  VIADD R11, R21, 0xffffffff ;  /* 0xffffffff150b7836 */ /* 0x001fe20000000000 */
[----:B------:R-:W-:Y:S02]  /*7870*/  SHF.L.U32 R25, R25, R30, RZ ;  /* 0x0000001e19197219 */ /* 0x000fe400000006ff */
[----:B------:R-:W-:Y:S01]  /*7880*/  LOP3.LUT R5, R26, R27, RZ, 0xc0, !PT ;  /* 0x0000001b1a057212 */ /* 0x000fe200078ec0ff */
[----:B------:R-:W-:-:S04]  /*7890*/  IMAD.MOV R7, RZ, RZ, -R8 ;  /* 0x000000ffff077224 */ /* 0x000fc800078e0a08 */
[----:B------:R-:W-:Y:S02]  /*78a0*/  IMAD R5, R25, R8, R5 ;  /* 0x0000000819057224 */ /* 0x000fe400078e0205 */
[----:B------:R-:W-:Y:S01]  /*78b0*/  @P0 IMAD R6, R9, R24, R4 ;  /* 0x0000001809060224 */ /* 0x000fe200078e0204 */
[----:B------:R-:W-:Y:S01]  /*78c0*/  LOP3.LUT R9, R20, R11, RZ, 0xc0, !PT ;  /* 0x0000000b14097212 */ /* 0x000fe200078ec0ff */
[----:B--2---:R-:W-:Y:S02]  /*78d0*/  IMAD R4, R7, R23, R28 ;  /* 0x0000001707047224 */ /* 0x004fe400078e021c */
[----:B---3--:R-:W-:Y:S02]  /*78e0*/  IMAD R6, R5, R29, R6 ;  /* 0x0000001d05067224 */ /* 0x008fe400078e0206 */
[----:B------:R-:W-:Y:S02]  /*78f0*/  IMAD R5, R4, R21, R9 ;  /* 0x0000001504057224 */ /* 0x000fe400078e0209 */
[----:B------:R-:W-:-:S02]  /*7900*/  IMAD.MOV.U32 R8, RZ, RZ, 0x1 ;  /* 0x00000001ff087424 */ /* 0x000fc400078e00ff */
[----:B------:R-:W-:Y:S01]  /*7910*/  IMAD.MOV.U32 R7, RZ, RZ, R22 ;  /* 0x000000ffff077224 */ /* 0x000fe200078e0016 */
[----:B------:R-:W-:Y:S02]  /*7920*/  SEL R21, R5, R6, !P0 ;  /* 0x0000000605157207 */ /* 0x000fe40004000000 */
[----:B------:R-:W-:-:S07]  /*7930*/  SEL R20, R6, R5, !P0 ;  /* 0x0000000506147207 */ /* 0x000fce0004000000 */
.L_x_161:
[----:B------:R-:W-:-:S08]  /*7940*/  NOP ;  /* 0x0000000000007918 */ /* 0x000fd00000000000 */
[----:B------:R-:W0:-:S00]  /*7950*/  USETMAXREG.DEALLOC.CTAPOOL 0x28 ;  /* 0x00000028000079c8 */ /* 0x000e0000080e0500 */
[----:B0-----:R-:W-:-:S13]  /*7960*/  ISETP.NE.AND P0, PT, R3, RZ, PT ;  /* 0x000000ff0300720c */ /* 0x001fda0003f05270 */
[----:B------:R-:W-:Y:S05]  /*7970*/  @P0 EXIT ;  /* 0x000000000000094d */ /* 0x000fea0003800000 */
[----:B------:R-:W-:Y:S01]  /*7980*/  LOP3.LUT P0, RZ, R8, 0xff, RZ, 0xc0, !PT ;  /* 0x000000ff08ff7812 */ /* 0x000fe2000780c0ff */
[----:B------:R-:W-:Y:S02]  /*7990*/  IMAD.MOV.U32 R3, RZ, RZ, 0x1 ;  /* 0x00000001ff037424 */ /* 0x000fe400078e00ff */
[----:B------:R-:W-:-:S10]  /*79a0*/  IMAD.MOV.U32 R8, RZ, RZ, RZ ;  /* 0x000000ffff087224 */ /* 0x000fd400078e00ff */
[----:B------:R-:W-:Y:S05]  /*79b0*/  @!P0 BRA `(.L_x_164) ;  /* 0x0000000c00288947 */ /* 0x000fea0003800000 */
[----:B------:R-:W0:Y:S01]  /*79c0*/  LDC R3, c[0x0][0x28c] ;  /* 0x0000a300ff037b82 */ /* 0x000e220000000800 */
[----:B------:R-:W1:Y:S01]  /*79d0*/  S2R R13, SR_CgaCtaId ;  /* 0x00000000000d7919 */ /* 0x000e620000008800 */
[----:B------:R-:W-:Y:S01]  /*79e0*/  ULDC UR5, c[0x0][0x658] ;  /* 0x0001960000057ab9 */ /* 0x000fe20000000800 */
[----:B------:R-:W-:Y:S01]  /*79f0*/  UMOV UR6, 0xffffffff ;  /* 0xffffffff00067882 */ /* 0x000fe20000000000 */
[----:B------:R-:W-:Y:S01]  /*7a00*/  BSSY B0, `(.L_x_164) ;  /* 0x00000c5000007945 */ /* 0x000fe20003800000 */
[----:B------:R-:W-:Y:S01]  /*7a10*/  USHF.L.U32 UR6, UR6, UR5, URZ ;  /* 0x0000000506067299 */ /* 0x000fe2000800063f */
[----:B------:R-:W-:Y:S01]  /*7a20*/  IMAD.MOV.U32 R10, RZ, RZ, 0x1 ;  /* 0x00000001ff0a7424 */ /* 0x000fe200078e00ff */
[----:B------:R-:W-:Y:S01]  /*7a30*/  LOP3.LUT R9, R18, 0x2, RZ, 0xfc, !PT ;  /* 0x0000000212097812 */ /* 0x000fe200078efcff */
[----:B------:R-:W-:Y:S01]  /*7a40*/  IMAD.MOV.U32 R8, RZ, RZ, RZ ;  /* 0x000000ffff087224 */ /* 0x000fe200078e00ff */
[----:B------:R-:W-:Y:S01]  /*7a50*/  ULDC UR4, c[0x0][0x600] ;  /* 0x0001800000047ab9 */ /* 0x000fe20000000800 */
[----:B------:R-:W-:Y:S01]  /*7a60*/  UMOV UR7, 0x1 ;  /* 0x0000000100077882 */ /* 0x000fe20000000000 */
[----:B------:R-:W-:-:S02]  /*7a70*/  UIADD3 UR15, UR4, -0x1, URZ ;  /* 0xffffffff040f7890 */ /* 0x000fc4000fffe03f */
[----:B------:R-:W-:Y:S02]  /*7a80*/  USHF.L.U32 UR17, UR7, UR5, URZ ;  /* 0x0000000507117299 */ /* 0x000fe4000800063f */
[----:B------:R-:W-:Y:S01]  /*7a90*/  ULOP3.LUT UR16, URZ, UR6, URZ, 0x33, !UPT ;  /* 0x000000063f107292 */ /* 0x000fe2000f8e333f */
[----:B------:R-:W-:Y:S01]  /*7aa0*/  ULDC.64 UR20, c[0x0][0x198] ;  /* 0x0000660000147ab9 */ /* 0x000fe20000000a00 */
[----:B0-----:R-:W-:-:S05]  /*7ab0*/  VIADD R3, R3, 0x1f ;  /* 0x0000001f03037836 */ /* 0x001fca0000000000 */
[----:B------:R-:W-:-:S04]  /*7ac0*/  SHF.R.S32.HI R4, RZ, 0x1f, R3 ;  /* 0x0000001fff047819 */ /* 0x000fc80000011403 */
[----:B------:R-:W-:Y:S01]  /*7ad0*/  LEA.HI R4, R4, R3, RZ, 0x5 ;  /* 0x0000000304047211 */ /* 0x000fe200078f28ff */
[C---:B-1----:R-:W-:Y:S02]  /*7ae0*/  IMAD.SHL.U32 R12, R13.reuse, 0x20, RZ ;  /* 0x000000200d0c7824 */ /* 0x042fe400078e00ff */
[----:B------:R-:W-:Y:S01]  /*7af0*/  IMAD.SHL.U32 R13, R13, 0x400, RZ ;  /* 0x000004000d0d7824 */ /* 0x000fe200078e00ff */
[----:B------:R-:W-:Y:S01]  /*7b00*/  SHF.R.S32.HI R11, RZ, 0x5, R4 ;  /* 0x00000005ff0b7819 */ /* 0x000fe20000011404 */
[----:B------:R-:W-:Y:S01]  /*7b10*/  IMAD.MOV.U32 R3, RZ, RZ, 0x1 ;  /* 0x00000001ff037424 */ /* 0x000fe200078e00ff */
[----:B------:R-:W-:Y:S02]  /*7b20*/  LOP3.LUT R12, R12, 0x20, RZ, 0xc0, !PT ;  /* 0x000000200c0c7812 */ /* 0x000fe400078ec0ff */
[----:B------:R-:W-:Y:S01]  /*7b30*/  LOP3.LUT R13, R13, 0x400, RZ, 0xc0, !PT ;  /* 0x000004000d0d7812 */ /* 0x000fe200078ec0ff */
[----:B------:R-:W-:-:S07]  /*7b40*/  VIADD R19, R11, 0x1 ;  /* 0x000000010b137836 */ /* 0x000fce0000000000 */
.L_x_175:
[----:B------:R-:W-:-:S03]  /*7b50*/  UMOV UR4, 0xffffffff ;  /* 0xffffffff00047882 */ /* 0x000fc60000000000 */
[----:B------:R-:W-:Y:S05]  /*7b60*/  BRA.DIV UR4, `(.L_x_165) ;  /* 0x0000000e04c87947 */ /* 0x000fea000b800000 */
[----:B------:R-:W-:-:S13]  /*7b70*/  ELECT P6, URZ, PT ;  /* 0x00000000003f782f */ /* 0x000fda00038c0000 */
.L_x_187:
[----:B------:R-:W0:Y:S01]  /*7b80*/  LDC R4, c[0x0][0x28c] ;  /* 0x0000a300ff047b82 */ /* 0x000e220000000800 */
[----:B------:R-:W-:Y:S01]  /*7b90*/  BSSY B1, `(.L_x_166) ;  /* 0x0000038000017945 */ /* 0x000fe20003800000 */
[----:B0-----:R-:W-:-:S13]  /*7ba0*/  ISETP.LT.OR P6, PT, R4, 0x1, !P6 ;  /* 0x000000010400780c */ /* 0x001fda00077c1670 */
[----:B------:R-:W-:Y:S05]  /*7bb0*/  @P6 BRA `(.L_x_167) ;  /* 0x0000000000d46947 */ /* 0x000fea0003800000 */
[----:B------:R-:W-:Y:S02]  /*7bc0*/  IMAD R21, R21, 0x40, R12 ;  /* 0x0000004015157824 */ /* 0x000fe400078e020c */
[----:B------:R-:W-:Y:S02]  /*7bd0*/  IMAD.SHL.U32 R20, R20, 0x100, RZ ;  /* 0x0000010014147824 */ /* 0x000fe400078e00ff */
[----:B------:R-:W-:Y:S02]  /*7be0*/  IMAD.MOV.U32 R22, RZ, RZ, RZ ;  /* 0x000000ffff167224 */ /* 0x000fe400078e00ff */
[----:B------:R-:W-:Y:S02]  /*7bf0*/  IMAD.MOV.U32 R4, RZ, RZ, R19 ;  /* 0x000000ffff047224 */ /* 0x000fe400078e0013 */
[----:B------:R-:W-:Y:S02]  /*7c00*/  IMAD.MOV.U32 R5, RZ, RZ, R3 ;  /* 0x000000ffff057224 */ /* 0x000fe400078e0003 */
[----:B------:R-:W-:-:S07]  /*7c10*/  IMAD.MOV.U32 R6, RZ, RZ, R8 ;  /* 0x000000ffff067224 */ /* 0x000fce00078e0008 */
.L_x_170:
[----:B------:R-:W0:Y:S01]  /*7c20*/  S2R R15, SR_CgaCtaId ;  /* 0x00000000000f7919 */ /* 0x000e220000008800 */
[----:B------:R-:W-:Y:S02]  /*7c30*/  MOV R14, 0x400 ;  /* 0x00000400000e7802 */ /* 0x000fe40000000f00 */
[----:B------:R-:W-:Y:S02]  /*7c40*/  ISETP.NE.AND P1, PT, R0, RZ, PT ;  /* 0x000000ff0000720c */ /* 0x000fe40003f25270 */
[----:B0-----:R-:W-:Y:S02]  /*7c50*/  LEA R25, R15, R14, 0x18 ;  /* 0x0000000e0f197211 */ /* 0x001fe400078ec0ff */
[----:B------:R-:W-:-:S09]  /*7c60*/  SHF.L.U32 R14, R5, 0x1f, RZ ;  /* 0x0000001f050e7819 */ /* 0x000fd200000006ff */
[----:B------:R-:W0:Y:S01]  /*7c70*/  @!P1 LDC R15, c[0x0][0x500] ;  /* 0x00014000ff0f9b82 */ /* 0x000e220000000800 */
[----:B------:R-:W-:-:S04]  /*7c80*/  IMAD R23, R6, 0x8, R25 ;  /* 0x0000000806177824 */ /* 0x000fc800078e0219 */
[----:B------:R-:W1:Y:S02]  /*7c90*/  SYNCS.PHASECHK.TRANS64.TRYWAIT P0, [R23+URZ+0x28], R14 ;  /* 0x0000280e170075a7 */ /* 0x000e64000800017f */
[----:B-1----:R-:W-:Y:S05]  /*7ca0*/  @!P0 BRA `(.L_x_168) ;  /* 0x0000000c00988947 */ /* 0x002fea0003800000 */
.L_x_188:
[----:B-1----:R-:W-:Y:S01]  /*7cb0*/  PRMT R14, R9, 0x9910, RZ ;  /* 0x00009910090e7816 */ /* 0x002fe200000000ff */
[----:B0-----:R0:W-:Y:S03]  /*7cc0*/  @!P1 SYNCS.ARRIVE.TRANS64 RZ, [R23+URZ], R15 ;  /* 0x0000000f17ff99a7 */ /* 0x0011e6000800003f */
[----:B------:R-:W-:-:S13]  /*7cd0*/  ISETP.NE.AND P0, PT, R14, 0x2, PT ;  /* 0x000000020e00780c */ /* 0x000fda0003f05270 */
[----:B0-----:R-:W-:Y:S05]  /*7ce0*/  @P0 BRA `(.L_x_169) ;  /* 0x0000000000040947 */ /* 0x001fea0003800000 */
[----:B------:R-:W-:Y:S01]  /*7cf0*/  BPT.TRAP 0x1 ;  /* 0x000000040000795c */ /* 0x000fe20000300000 */
.L_x_169:
[C---:B------:R-:W-:Y:S01]  /*7d00*/  IMAD R14, R6.reuse, 0x800, R13 ;  /* 0x00000800060e7824 */ /* 0x040fe200078e020d */
[----:B------:R-:W-:Y:S01]  /*7d10*/  R2UR UR9, R23 ;  /* 0x00000000170972ca */ /* 0x000fe200000e0000 */
[--C-:B------:R-:W-:Y:S01]  /*7d20*/  IMAD R15, R6, 0x4000, R25.reuse ;  /* 0x00004000060f7824 */ /* 0x100fe200078e0219 */
[----:B------:R-:W-:Y:S01]  /*7d30*/  UIADD3 UR4, UP0, UR20, 0xf0, URZ ;  /* 0x000000f014047890 */ /* 0x000fe2000ff1e03f */
[----:B------:R-:W-:Y:S01]  /*7d40*/  IMAD R14, R14, 0x2, R25 ;  /* 0x000000020e0e7824 */ /* 0x000fe200078e0219 */
[----:B------:R-:W-:Y:S01]  /*7d50*/  R2UR UR11, R20 ;  /* 0x00000000140b72ca */ /* 0x000fe200000e0000 */
[----:B------:R-:W-:Y:S01]  /*7d60*/  VIADD R4, R4, 0xffffffff ;  /* 0xffffffff04047836 */ /* 0x000fe20000000000 */
[----:B------:R-:W-:Y:S01]  /*7d70*/  R2UR UR5, R15 ;  /* 0x000000000f0572ca */ /* 0x000fe200000e0000 */
[----:B------:R-:W-:Y:S01]  /*7d80*/  UIADD3 UR22, UP1, UR20, 0x1f0, URZ ;  /* 0x000001f014167890 */ /* 0x000fe2000ff3e03f */
[----:B------:R-:W-:Y:S01]  /*7d90*/  R2UR UR8, R14 ;  /* 0x000000000e0872ca */ /* 0x000fe200000e0000 */
[----:B------:R-:W-:Y:S01]  /*7da0*/  VIADD R6, R6, 0x1 ;  /* 0x0000000106067836 */ /* 0x000fe20000000000 */
[----:B------:R-:W-:Y:S01]  /*7db0*/  R2UR UR10, R22 ;  /* 0x00000000160a72ca */ /* 0x000fe200000e0000 */
[----:B------:R-:W-:Y:S01]  /*7dc0*/  UIADD3.X UR23, URZ, UR21, URZ, UP1, !UPT ;  /* 0x000000153f177290 */ /* 0x000fe20008ffe43f */
[----:B------:R-:W-:Y:S01]  /*7dd0*/  R2UR UR12, R7 ;  /* 0x00000000070c72ca */ /* 0x000fe200000e0000 */
[----:B------:R-:W-:Y:S01]  /*7de0*/  UMOV UR6, 0x0 ;  /* 0x0000000000067882 */ /* 0x000fe20000000000 */
[----:B------:R-:W-:Y:S01]  /*7df0*/  R2UR UR18, R21 ;  /* 0x00000000151272ca */ /* 0x000fe200000e0000 */
[----:B------:R-:W-:Y:S01]  /*7e00*/  UMOV UR7, 0x10000000 ;  /* 0x1000000000077882 */ /* 0x000fe20000000000 */
[----:B------:R-:W-:Y:S01]  /*7e10*/  ISETP.GT.AND P1, PT, R4, 0x1, PT ;  /* 0x000000010400780c */ /* 0x000fe20003f24270 */
[----:B------:R-:W-:Y:S01]  /*7e20*/  UMOV UR19, 0x30000 ;  /* 0x0003000000137882 */ /* 0x000fe20000000000 */
[----:B------:R-:W-:Y:S01]  /*7e30*/  ISETP.NE.AND P0, PT, R6, 0x5, PT ;  /* 0x000000050600780c */ /* 0x000fe20003f05270 */
[----:B------:R-:W-:Y:S01]  /*7e40*/  UIADD3 UR13, UR5, 0x100, URZ ;  /* 0x00000100050d7890 */ /* 0x000fe2000fffe03f */
[----:B------:R-:W-:Y:S01]  /*7e50*/  VIADD R22, R22, 0x20 ;  /* 0x0000002016167836 */ /* 0x000fe20000000000 */
[----:B------:R-:W-:Y:S01]  /*7e60*/  UIADD3.X UR5, URZ, UR21, URZ, UP0, !UPT ;  /* 0x000000153f057290 */ /* 0x000fe200087fe43f */
[----:B------:R-:W-:Y:S01]  /*7e70*/  SEL R14, RZ, 0x1, P0 ;  /* 0x00000001ff0e7807 */ /* 0x000fe20000000000 */
[----:B------:R-:W-:Y:S01]  /*7e80*/  UIADD3 UR14, UR8, 0x14100, URZ ;  /* 0x00014100080e7890 */ /* 0x000fe2000fffe03f */
[----:B------:R-:W-:-:S02]  /*7e90*/  SEL R6, R6, RZ, P0 ;  /* 0x000000ff06067207 */ /* 0x000fc40000000000 */
[----:B------:R-:W-:Y:S01]  /*7ea0*/  UMOV UR8, UR13 ;  /* 0x0000000d00087c82 */ /* 0x000fe20008000000 */
[----:B------:R-:W-:-:S03]  /*7eb0*/  LOP3.LUT R5, R5, R14, RZ, 0x3c, !PT ;  /* 0x0000000e05057212 */ /* 0x000fc600078e3cff */
[----:B------:R0:W-:Y:S02]  /*7ec0*/  UTMALDG.3D [UR8], [UR4], desc[UR6] ;  /* 0x00000608040075b4 */ /* 0x0001e40008011000 */
[----:B0-----:R-:W-:Y:S01]  /*7ed0*/  UMOV UR8, UR14 ;  /* 0x0000000e00087c82 */ /* 0x001fe20008000000 */
[----:B------:R-:W-:Y:S02]  /*7ee0*/  UMOV UR11, UR18 ;  /* 0x00000012000b7c82 */ /* 0x000fe40008000000 */
[----:B------:R0:W-:Y:S02]  /*7ef0*/  UTMALDG.3D.MULTICAST [UR8], [UR22], UR19, desc[UR6] ;  /* 0x00000608160073b4 */ /* 0x0001e40008011813 */
[----:B0-----:R-:W-:Y:S05]  /*7f00*/  @P1 BRA `(.L_x_170) ;  /* 0xfffffffc00441947 */ /* 0x001fea000383ffff */
.L_x_167:
[----:B------:R-:W-:Y:S05]  /*7f10*/  BSYNC B1 ;  /* 0x0000000000017941 */ /* 0x000fea0003800000 */
.L_x_166:
[----:B------:R-:W-:Y:S01]  /*7f20*/  LOP3.LUT P1, RZ, R10, 0xff, RZ, 0xc0, !PT ;  /* 0x000000ff0aff7812 */ /* 0x000fe2000782c0ff */
[C---:B------:R-:W-:Y:S01]  /*7f30*/  IMAD.IADD R7, R11.reuse, 0x1, R8 ;  /* 0x000000010b077824 */ /* 0x040fe200078e0208 */
[----:B------:R-:W-:Y:S01]  /*7f40*/  ULDC.64 UR4, c[0x0][0x650] ;  /* 0x0001940000047ab9 */ /* 0x000fe20000000a00 */
[----:B------:R-:W-:Y:S01]  /*7f50*/  ISETP.GE.U32.AND P2, PT, R11, 0x5, PT ;  /* 0x000000050b00780c */ /* 0x000fe20003f46070 */
[----:B------:R-:W-:Y:S01]  /*7f60*/  BSSY B1, `(.L_x_171) ;  /* 0x000006c000017945 */ /* 0x000fe20003800000 */
[----:B------:R-:W-:Y:S01]  /*7f70*/  IMAD.MOV.U32 R20, RZ, RZ, -0x1 ;  /* 0xffffffffff147424 */ /* 0x000fe200078e00ff */
[----:B------:R-:W-:Y:S01]  /*7f80*/  ISETP.GT.U32.AND P0, PT, R7, 0x4, PT ;  /* 0x000000040700780c */ /* 0x000fe20003f04070 */
[----:B------:R-:W-:Y:S01]  /*7f90*/  IMAD.MOV.U32 R21, RZ, RZ, -0x1 ;  /* 0xffffffffff157424 */ /* 0x000fe200078e00ff */
[----:B------:R-:W-:Y:S02]  /*7fa0*/  PRMT R10, RZ, 0x7610, R10 ;  /* 0x00007610ff0a7816 */ /* 0x000fe4000000000a */
[----:B------:R-:W-:-:S03]  /*7fb0*/  ISETP.LT.U32.AND P0, PT, R11, 0x5, P0 ;  /* 0x000000050b00780c */ /* 0x000fc60000701070 */
[----:B------:R-:W0:Y:S01]  /*7fc0*/  @P1 S2R R5, SR_CgaCtaId ;  /* 0x0000000000051919 */ /* 0x000e220000008800 */
[----:B------:R-:W-:-:S04]  /*7fd0*/  @P1 MOV R4, 0x400 ;  /* 0x0000040000041802 */ /* 0x000fc80000000f00 */
[----:B0-----:R-:W-:Y:S01]  /*7fe0*/  @P1 LEA R6, R5, R4, 0x18 ;  /* 0x0000000405061211 */ /* 0x001fe200078ec0ff */
[----:B------:R-:W-:Y:S01]  /*7ff0*/  IMAD.WIDE.U32 R4, R7, -0x33333333, RZ ;  /* 0xcccccccd07047825 */ /* 0x000fe200078e00ff */
[----:B------:R-:W-:Y:S02]  /*8000*/  SEL R4, RZ, 0x1, !P0 ;  /* 0x00000001ff047807 */ /* 0x000fe40004000000 */
[----:B------:R0:W-:Y:S01]  /*8010*/  @P1 SYNCS.ARRIVE.TRANS64.A1T0 RZ, [R6+URZ+0x68], RZ ;  /* 0x000068ff06ff19a7 */ /* 0x0001e2000810003f */
[----:B------:R-:W-:Y:S02]  /*8020*/  IADD3 R16, P1, R16, UR36, RZ ;  /* 0x0000002410107c10 */ /* 0x000fe4000ff3e0ff */
[----:B------:R-:W-:Y:S02]  /*8030*/  LOP3.LUT R3, R3, R4, RZ, 0x3c, !PT ;  /* 0x0000000403037212 */ /* 0x000fe400078e3cff */
[----:B------:R-:W-:Y:S02]  /*8040*/  IADD3.X R17, R17, UR42, RZ, P1, !PT ;  /* 0x0000002a11117c10 */ /* 0x000fe40008ffe4ff */
[----:B------:R-:W-:-:S02]  /*8050*/  ISETP.GE.U32.AND P0, PT, R16, UR4, PT ;  /* 0x0000000410007c0c */ /* 0x000fc4000bf06070 */
[----:B0-----:R-:W-:Y:S02]  /*8060*/  SHF.R.U32.HI R6, RZ, 0x2, R5 ;  /* 0x00000002ff067819 */ /* 0x001fe40000011605 */
[----:B------:R-:W-:Y:S02]  /*8070*/  ISETP.GE.U32.AND.EX P0, PT, R17, UR5, PT, P0 ;  /* 0x0000000511007c0c */ /* 0x000fe4000bf06100 */
[----:B------:R-:W-:Y:S01]  /*8080*/  @P2 LOP3.LUT R3, R3, 0x1, R6, 0x78, !PT ;  /* 0x0000000103032812 */ /* 0x000fe200078e7806 */
[----:B------:R-:W-:Y:S01]  /*8090*/  IMAD R8, R6, -0x5, R7 ;  /* 0xfffffffb06087824 */ /* 0x000fe200078e0207 */
[----:B------:R-:W-:Y:S01]  /*80a0*/  PRMT R4, RZ, 0x7610, R4 ;  /* 0x00007610ff047816 */ /* 0x000fe20000000004 */
[----:B------:R-:W-:-:S08]  /*80b0*/  IMAD.MOV.U32 R7, RZ, RZ, -0x1 ;  /* 0xffffffffff077424 */ /* 0x000fd000078e00ff */
[----:B------:R-:W-:Y:S05]  /*80c0*/  @P0 BRA `(.L_x_172) ;  /* 0x0000000400540947 */ /* 0x000fea0003800000 */
[----:B------:R-:W0:Y:S01]  /*80d0*/  S2R R15, SR_CTAID.X ;  /* 0x00000000000f7919 */ /* 0x000e220000002500 */
[----:B------:R-:W-:Y:S01]  /*80e0*/  ULDC.64 UR4, c[0x0][0x628] ;  /* 0x00018a0000047ab9 */ /* 0x000fe20000000a00 */
[----:B------:R-:W-:Y:S01]  /*80f0*/  ULDC UR7, c[0x0][0x630] ;  /* 0x00018c0000077ab9 */ /* 0x000fe20000000800 */
[----:B------:R-:W-:Y:S01]  /*8100*/  ISETP.NE.U32.AND P0, PT, RZ, UR4, PT ;  /* 0x00000004ff007c0c */ /* 0x000fe2000bf05070 */
[----:B------:R-:W1:Y:S01]  /*8110*/  S2R R20, SR_CTAID.Y ;  /* 0x0000000000147919 */ /* 0x000e620000002600 */
[----:B------:R-:W-:Y:S01]  /*8120*/  ULDC UR8, c[0x0][0x150] ;  /* 0x0000540000087ab9 */ /* 0x000fe20000000800 */
[----:B------:R-:W-:Y:S01]  /*8130*/  IMAD.MOV.U32 R4, RZ, RZ, R16 ;  /* 0x000000ffff047224 */ /* 0x000fe200078e0010 */
[----:B------:R-:W-:Y:S01]  /*8140*/  ISETP.NE.AND.EX P0, PT, RZ, UR5, PT, P0 ;  /* 0x00000005ff007c0c */ /* 0x000fe2000bf05300 */
[----:B------:R-:W-:Y:S01]  /*8150*/  IMAD.MOV.U32 R5, RZ, RZ, R17 ;  /* 0x000000ffff057224 */ /* 0x000fe200078e0011 */
[----:B0-----:R-:W-:-:S11]  /*8160*/  I2FP.F32.U32 R22, R15 ;  /* 0x0000000f00167245 */ /* 0x001fd60000201000 */
[----:B------:R-:W-:Y:S05]  /*8170*/  @!P0 BRA `(.L_x_173) ;  /* 0x0000000000288947 */ /* 0x000fea0003800000 */
[----:B------:R-:W-:Y:S02]  /*8180*/  ULDC UR6, c[0x0][0x634] ;  /* 0x00018d0000067ab9 */ /* 0x000fe40000000800 */
[----:B------:R-:W-:-:S05]  /*8190*/  IADD3 R5, P0, R16, UR6, RZ ;  /* 0x0000000610057c10 */ /* 0x000fca000ff1e0ff */
[----:B------:R-:W-:-:S04]  /*81a0*/  IMAD.X R21, RZ, RZ, R17, P0 ;  /* 0x000000ffff157224 */ /* 0x000fc800000e0611 */
[----:B------:R-:W-:-:S04]  /*81b0*/  IMAD.WIDE.U32 R6, R21, UR4, RZ ;  /* 0x0000000415067c25 */ /* 0x000fc8000f8e00ff */
[----:B------:R-:W-:-:S04]  /*81c0*/  IMAD.WIDE.U32 R6, P0, R5, UR5, R6 ;  /* 0x0000000505067c25 */ /* 0x000fc8000f800006 */
[----:B------:R-:W-:-:S04]  /*81d0*/  IMAD.WIDE.U32 R4, R5, UR4, RZ ;  /* 0x0000000405047c25 */ /* 0x000fc8000f8e00ff */
[----:B------:R-:W-:Y:S01]  /*81e0*/  IMAD.MOV.U32 R4, RZ, RZ, R7 ;  /* 0x000000ffff047224 */ /* 0x000fe200078e0007 */
[----:B------:R-:W-:Y:S01]  /*81f0*/  IADD3 RZ, P1, R5, R6, RZ ;  /* 0x0000000605ff7210 */ /* 0x000fe20007f3e0ff */
[----:B------:R-:W-:-:S04]  /*8200*/  IMAD.X R5, RZ, RZ, RZ, P0 ;  /* 0x000000ffff057224 */ /* 0x000fc800000e06ff */
[----:B------:R-:W-:-:S08]  /*8210*/  IMAD.WIDE.U32.X R4, R21, UR5, R4, P1 ;  /* 0x0000000515047c25 */ /* 0x000fd000088e0404 */
.L_x_173:
[--C-:B------:R-:W-:Y:S01]  /*8220*/  SHF.R.U64 R14, R4, UR7, R5.reuse ;  /* 0x00000007040e7c19 */ /* 0x100fe20008001205 */
[----:B------:R-:W-:Y:S01]  /*8230*/  FMUL R22, R22, UR8 ;  /* 0x0000000816167c20 */ /* 0x000fe20008400000 */
[----:B------:R-:W-:Y:S01]  /*8240*/  SHF.R.U32.HI R4, RZ, UR7, R5 ;  /* 0x00000007ff047c19 */ /* 0x000fe20008011605 */
[----:B------:R-:W0:Y:S01]  /*8250*/  LDC R6, c[0x0][0x144] ;  /* 0x00005100ff067b82 */ /* 0x000e220000000800 */
[----:B------:R-:W-:Y:S01]  /*8260*/  IADD3 R5, P0, RZ, -R14, RZ ;  /* 0x8000000eff057210 */ /* 0x000fe20007f1e0ff */
[----:B------:R-:W-:Y:S01]  /*8270*/  ULDC UR6, c[0x0][0x154] ;  /* 0x0000550000067ab9 */ /* 0x000fe20000000800 */
[----:B-1----:R-:W-:Y:S01]  /*8280*/  I2FP.F32.U32 R7, R20 ;  /* 0x0000001400077245 */ /* 0x002fe20000201000 */
[----:B------:R-:W1:Y:S01]  /*8290*/  F2I.U32.TRUNC.NTZ R22, R22 ;  /* 0x0000001600167305 */ /* 0x000e62000020f000 */
[----:B------:R-:W-:Y:S01]  /*82a0*/  ULDC.64 UR4, c[0x0][0x620] ;  /* 0x0001880000047ab9 */ /* 0x000fe20000000a00 */
[----:B------:R-:W-:Y:S01]  /*82b0*/  IMAD.X R4, RZ, RZ, ~R4, P0 ;  /* 0x000000ffff047224 */ /* 0x000fe200000e0e04 */
[----:B------:R-:W-:Y:S01]  /*82c0*/  ISETP.NE.AND P2, PT, R2, 0x1, PT ;  /* 0x000000010200780c */ /* 0x000fe20003f45270 */
[----:B------:R-:W-:Y:S01]  /*82d0*/  FMUL R23, R7, UR6 ;  /* 0x0000000607177c20 */ /* 0x000fe20008400000 */
[----:B------:R-:W2:Y:S01]  /*82e0*/  LDC R25, c[0x0][0x148] ;  /* 0x00005200ff197b82 */ /* 0x000ea20000000800 */
[----:B------:R-:W-:Y:S01]  /*82f0*/  IMAD R4, R4, UR4, RZ ;  /* 0x0000000404047c24 */ /* 0x000fe2000f8e02ff */
[----:B------:R-:W-:-:S02]  /*8300*/  ULDC.64 UR6, c[0x0][0x640] ;  /* 0x0001900000067ab9 */ /* 0x000fc40000000a00 */
[----:B------:R-:W-:Y:S01]  /*8310*/  ISETP.NE.U32.AND P0, PT, RZ, UR6, PT ;  /* 0x00000006ff007c0c */ /* 0x000fe2000bf05070 */
[----:B------:R-:W3:Y:S01]  /*8320*/  F2I.U32.TRUNC.NTZ R23, R23 ;  /* 0x0000001700177305 */ /* 0x000ee2000020f000 */
[C---:B------:R-:W-:Y:S02]  /*8330*/  IMAD R7, R5.reuse, UR5, R4 ;  /* 0x0000000505077c24 */ /* 0x040fe4000f8e0204 */
[----:B------:R-:W-:Y:S01]  /*8340*/  IMAD.WIDE.U32 R4, R5, UR4, R16 ;  /* 0x0000000405047c25 */ /* 0x000fe2000f8e0010 */
[----:B------:R-:W-:Y:S01]  /*8350*/  ULDC UR4, c[0x0][0x618] ;  /* 0x0001860000047ab9 */ /* 0x000fe20000000800 */
[----:B------:R-:W-:Y:S02]  /*8360*/  ISETP.NE.AND.EX P0, PT, RZ, UR7, PT, P0 ;  /* 0x00000007ff007c0c */ /* 0x000fe4000bf05300 */
[----:B------:R-:W-:Y:S02]  /*8370*/  IMAD.IADD R5, R5, 0x1, R7 ;  /* 0x0000000105057824 */ /* 0x000fe400078e0207 */
[----:B-1----:R-:W-:-:S03]  /*8380*/  IMAD.MOV R22, RZ, RZ, -R22 ;  /* 0x000000ffff167224 */ /* 0x002fc600078e0a16 */
[----:B------:R-:W-:Y:S01]  /*8390*/  SHF.R.U64 R21, R4, UR4, R5 ;  /* 0x0000000404157c19 */ /* 0x000fe20008001205 */
[----:B0-----:R-:W-:Y:S01]  /*83a0*/  IMAD R15, R6, R22, R15 ;  /* 0x00000016060f7224 */ /* 0x001fe200078e020f */
[----:B------:R-:W-:Y:S01]  /*83b0*/  SHF.R.U32.HI R4, RZ, UR4, R5 ;  /* 0x00000004ff047c19 */ /* 0x000fe20008011605 */
[----:B------:R-:W-:Y:S01]  /*83c0*/  ULDC UR4, c[0x0][0x608] ;  /* 0x0001820000047ab9 */ /* 0x000fe20000000800 */
[----:B---3--:R-:W-:Y:S02]  /*83d0*/  IMAD.MOV R6, RZ, RZ, -R23 ;  /* 0x000000ffff067224 */ /* 0x008fe400078e0a17 */
[--C-:B------:R-:W-:Y:S02]  /*83e0*/  SHF.R.U64 R22, R21, UR4, R4.reuse ;  /* 0x0000000415167c19 */ /* 0x100fe40008001204 */
[----:B------:R-:W-:Y:S01]  /*83f0*/  SHF.R.U32.HI R5, RZ, UR4, R4 ;  /* 0x00000004ff057c19 */ /* 0x000fe20008011604 */
[----:B------:R-:W-:Y:S01]  /*8400*/  ULDC UR4, c[0x0][0x658] ;  /* 0x0001960000047ab9 */ /* 0x000fe20000000800 */
[----:B--2---:R-:W-:-:S02]  /*8410*/  @P2 IMAD R15, R25, R6, R20 ;  /* 0x00000006190f2224 */ /* 0x004fc400078e0214 */
[--C-:B------:R-:W-:Y:S02]  /*8420*/  SHF.R.U64 R20, R22, UR4, R5.reuse ;  /* 0x0000000416147c19 */ /* 0x100fe40008001205 */
[----:B------:R-:W-:-:S03]  /*8430*/  SHF.R.U32.HI R23, RZ, UR4, R5 ;  /* 0x00000004ff177c19 */ /* 0x000fc60008011605 */
[----:B------:R-:W-:Y:S02]  /*8440*/  IMAD.MOV.U32 R6, RZ, RZ, R20 ;  /* 0x000000ffff067224 */ /* 0x000fe400078e0014 */
[----:B------:R-:W-:Y:S01]  /*8450*/  IMAD.MOV.U32 R5, RZ, RZ, R23 ;  /* 0x000000ffff057224 */ /* 0x000fe200078e0017 */
[----:B------:R-:W-:Y:S06]  /*8460*/  @!P0 BRA `(.L_x_174) ;  /* 0x00000000002c8947 */ /* 0x000fec0003800000 */
        /* <DEDUP_REMOVED lines=9> */
[----:B------:R-:W-:-:S04]  /*8500*/  IMAD.WIDE.U32.X R4, R23, UR7, R4, P1 ;  /* 0x0000000717047c25 */ /* 0x000fc800088e0404 */
[----:B------:R-:W-:-:S07]  /*8510*/  IMAD.MOV.U32 R6, RZ, RZ, R4 ;  /* 0x000000ffff067224 */ /* 0x000fce00078e0004 */
.L_x_174:
[----:B------:R-:W-:Y:S01]  /*8520*/  ULDC UR4, c[0x0][0x648] ;  /* 0x0001920000047ab9 */ /* 0x000fe20000000800 */
[----:B------:R-:W-:Y:S01]  /*8530*/  LOP3.LUT R4, R22, UR16, RZ, 0xc0, !PT ;  /* 0x0000001016047c12 */ /* 0x000fe2000f8ec0ff */
[----:B------:R-:W-:Y:S01]  /*8540*/  ULDC UR5, c[0x0][0x610] ;  /* 0x0001840000057ab9 */ /* 0x000fe20000000800 */
[----:B------:R-:W-:Y:S01]  /*8550*/  SHF.R.U64 R5, R6, UR4, R5 ;  /* 0x0000000406057c19 */ /* 0x000fe20008001205 */
[----:B------:R-:W-:Y:S01]  /*8560*/  ULDC UR4, c[0x0][0x638] ;  /* 0x00018e0000047ab9 */ /* 0x000fe20000000800 */
[----:B------:R-:W-:-:S03]  /*8570*/  LOP3.LUT R21, R21, UR15, RZ, 0xc0, !PT ;  /* 0x0000000f15157c12 */ /* 0x000fc6000f8ec0ff */
[----:B------:R-:W-:Y:S02]  /*8580*/  IMAD.MOV R7, RZ, RZ, -R5 ;  /* 0x000000ffff077224 */ /* 0x000fe400078e0a05 */
[----:B------:R-:W-:Y:S02]  /*8590*/  IMAD R4, R5, UR17, R4 ;  /* 0x0000001105047c24 */ /* 0x000fe4000f8e0204 */
[----:B------:R-:W-:Y:S01]  /*85a0*/  IMAD R20, R7, UR4, R20 ;  /* 0x0000000407147c24 */ /* 0x000fe2000f8e0214 */
[----:B------:R-:W-:Y:S01]  /*85b0*/  ULDC UR4, c[0x0][0x600] ;  /* 0x0001800000047ab9 */ /* 0x000fe20000000800 */
[----:B------:R-:W-:Y:S02]  /*85c0*/  IMAD R15, R4, UR5, R15 ;  /* 0x00000005040f7c24 */ /* 0x000fe4000f8e020f */
[----:B------:R-:W-:Y:S02]  /*85d0*/  IMAD R20, R20, UR4, R21 ;  /* 0x0000000414147c24 */ /* 0x000fe4000f8e0215 */
[----:B------:R-:W-:-:S02]  /*85e0*/  IMAD.MOV.U32 R4, RZ, RZ, 0x1 ;  /* 0x00000001ff047424 */ /* 0x000fc400078e00ff */
[----:B------:R-:W-:Y:S01]  /*85f0*/  IMAD.MOV.U32 R7, RZ, RZ, R14 ;  /* 0x000000ffff077224 */ /* 0x000fe200078e000e */
[----:B------:R-:W-:Y:S02]  /*8600*/  SEL R21, R20, R15, !P2 ;  /* 0x0000000f14157207 */ /* 0x000fe40005000000 */
[----:B------:R-:W-:-:S07]  /*8610*/  SEL R20, R15, R20, !P2 ;  /* 0x000000140f147207 */ /* 0x000fce0005000000 */
.L_x_172:
[----:B------:R-:W-:Y:S05]  /*8620*/  BSYNC B1 ;  /* 0x0000000000017941 */ /* 0x000fea0003800000 */
.L_x_171:
[----:B------:R-:W-:-:S13]  /*8630*/  LOP3.LUT P0, RZ, R4, 0xff, RZ, 0xc0, !PT ;  /* 0x000000ff04ff7812 */ /* 0x000fda000780c0ff */
[----:B------:R-:W-:Y:S05]  /*8640*/  @P0 BRA `(.L_x_175) ;  /* 0xfffffff400400947 */ /* 0x000fea000383ffff */
[----:B------:R-:W-:Y:S05]  /*8650*/  BSYNC B0 ;  /* 0x0000000000007941 */ /* 0x000fea0003800000 */
.L_x_164:
[----:B------:R-:W-:-:S03]  /*8660*/  UMOV UR4, 0xffffffff ;  /* 0xffffffff00047882 */ /* 0x000fc60000000000 */
[----:B------:R-:W-:Y:S05]  /*8670*/  BRA.DIV UR4, `(.L_x_176) ;  /* 0x0000000604387947 */ /* 0x000fea000b800000 */
[----:B------:R-:W-:-:S13]  /*8680*/  ELECT P6, URZ, PT ;  /* 0x00000000003f782f */ /* 0x000fda00038c0000 */
.L_x_191:
[----:B------:R-:W-:Y:S04]  /*8690*/  BSSY B0, `(.L_x_177) ;  /* 0x0000034000007945 */ /* 0x000fe80003800000 */
[----:B------:R-:W-:Y:S05]  /*86a0*/  @!P6 BRA `(.L_x_178) ;  /* 0x0000000000c8e947 */ /* 0x000fea0003800000 */
[----:B------:R-:W-:-:S04]  /*86b0*/  LOP3.LUT R18, R18, 0x2, RZ, 0xfc, !PT ;  /* 0x0000000212127812 */ /* 0x000fc800078efcff */
[----:B------:R-:W-:-:S13]  /*86c0*/  ISETP.NE.AND P0, PT, R18, 0x3, PT ;  /* 0x000000031200780c */ /* 0x000fda0003f05270 */
[----:B------:R-:W-:Y:S05]  /*86d0*/  @!P0 BRA `(.L_x_179) ;  /* 0x0000000000048947 */ /* 0x000fea0003800000 */
[----:B------:R-:W-:Y:S01]  /*86e0*/  BPT.TRAP 0x1 ;  /* 0x000000040000795c */ /* 0x000fe20000300000 */
.L_x_179:
[----:B------:R-:W0:Y:S01]  /*86f0*/  S2R R5, SR_CgaCtaId ;  /* 0x0000000000057919 */ /* 0x000e220000008800 */
[----:B------:R-:W-:Y:S02]  /*8700*/  MOV R0, 0x400 ;  /* 0x0000040000007802 */ /* 0x000fe40000000f00 */
[----:B------:R-:W-:Y:S02]  /*8710*/  SHF.L.U32 R2, R3, 0x1f, RZ ;  /* 0x0000001f03027819 */ /* 0x000fe400000006ff */
[----:B0-----:R-:W-:-:S05]  /*8720*/  LEA R5, R5, R0, 0x18 ;  /* 0x0000000005057211 */ /* 0x001fca00078ec0ff */
[----:B------:R-:W-:-:S04]  /*8730*/  VIADD R5, R5, 0x28 ;  /* 0x0000002805057836 */ /* 0x000fc80000000000 */
[C---:B------:R-:W-:Y:S02]  /*8740*/  IMAD R7, R8.reuse, 0x8, R5 ;  /* 0x0000000808077824 */ /* 0x040fe400078e0205 */
[----:B------:R-:W-:Y:S02]  /*8750*/  VIADD R8, R8, 0x1 ;  /* 0x0000000108087836 */ /* 0x000fe40000000000 */
[----:B------:R-:W0:Y:S03]  /*8760*/  SYNCS.PHASECHK.TRANS64.TRYWAIT P0, [R7+URZ], R2 ;  /* 0x00000002070075a7 */ /* 0x000e26000800017f */
[----:B------:R-:W-:-:S04]  /*8770*/  ISETP.NE.AND P1, PT, R8, 0x5, PT ;  /* 0x000000050800780c */ /* 0x000fc80003f25270 */
[----:B------:R-:W-:Y:S02]  /*8780*/  SEL R0, RZ, 0x1, P1 ;  /* 0x00000001ff007807 */ /* 0x000fe40000800000 */
[----:B------:R-:W-:Y:S02]  /*8790*/  SEL R8, R8, RZ, P1 ;  /* 0x000000ff08087207 */ /* 0x000fe40000800000 */
[----:B------:R-:W-:-:S03]  /*87a0*/  LOP3.LUT R9, R3, R0, RZ, 0x3c, !PT ;  /* 0x0000000003097212 */ /* 0x000fc600078e3cff */
[----:B------:R-:W-:Y:S01]  /*87b0*/  IMAD R6, R8, 0x8, R5 ;  /* 0x0000000808067824 */ /* 0x000fe200078e0205 */
[----:B------:R-:W-:Y:S01]  /*87c0*/  SHF.L.U32 R3, R9, 0x1f, RZ ;  /* 0x0000001f09037819 */ /* 0x000fe200000006ff */
[----:B0-----:R-:W-:Y:S06]  /*87d0*/  @!P0 BRA `(.L_x_180) ;  /* 0x0000000400008947 */ /* 0x001fec0003800000 */
.L_x_192:
[----:B------:R-:W1:Y:S01]  /*87e0*/  SYNCS.PHASECHK.TRANS64.TRYWAIT P0, [R6+URZ], R3 ;  /* 0x00000003060075a7 */ /* 0x000e62000800017f */
[----:B------:R-:W-:-:S05]  /*87f0*/  VIADD R0, R8, 0x1 ;  /* 0x0000000108007836 */ /* 0x000fca0000000000 */
[----:B------:R-:W-:-:S04]  /*8800*/  ISETP.NE.AND P1, PT, R0, 0x5, PT ;  /* 0x000000050000780c */ /* 0x000fc80003f25270 */
[----:B0-----:R-:W-:Y:S02]  /*8810*/  SEL R2, RZ, 0x1, P1 ;  /* 0x00000001ff027807 */ /* 0x001fe40000800000 */
[----:B------:R-:W-:Y:S02]  /*8820*/  SEL R0, R0, RZ, P1 ;  /* 0x000000ff00007207 */ /* 0x000fe40000800000 */
[----:B------:R-:W-:-:S03]  /*8830*/  LOP3.LUT R9, R9, R2, RZ, 0x3c, !PT ;  /* 0x0000000209097212 */ /* 0x000fc600078e3cff */
[----:B------:R-:W-:Y:S01]  /*8840*/  IMAD R7, R0, 0x8, R5 ;  /* 0x0000000800077824 */ /* 0x000fe200078e0205 */
[----:B------:R-:W-:Y:S01]  /*8850*/  SHF.L.U32 R4, R9, 0x1f, RZ ;  /* 0x0000001f09047819 */ /* 0x000fe200000006ff */
[----:B-1----:R-:W-:Y:S06]  /*8860*/  @!P0 BRA `(.L_x_181) ;  /* 0x0000000000f08947 */ /* 0x002fec0003800000 */
.L_x_193:
[----:B------:R-:W1:Y:S01]  /*8870*/  SYNCS.PHASECHK.TRANS64.TRYWAIT P0, [R7+URZ], R4 ;  /* 0x00000004070075a7 */ /* 0x000e62000800017f */
[----:B------:R-:W-:-:S05]  /*8880*/  VIADD R0, R0, 0x1 ;  /* 0x0000000100007836 */ /* 0x000fca0000000000 */
[----:B------:R-:W-:-:S04]  /*8890*/  ISETP.NE.AND P1, PT, R0, 0x5, PT ;  /* 0x000000050000780c */ /* 0x000fc80003f25270 */
[----:B------:R-:W-:Y:S02]  /*88a0*/  SEL R2, RZ, 0x1, P1 ;  /* 0x00000001ff027807 */ /* 0x000fe40000800000 */
[----:B------:R-:W-:Y:S02]  /*88b0*/  SEL R0, R0, RZ, P1 ;  /* 0x000000ff00007207 */ /* 0x000fe40000800000 */
[----:B------:R-:W-:-:S03]  /*88c0*/  LOP3.LUT R9, R9, R2, RZ, 0x3c, !PT ;  /* 0x0000000209097212 */ /* 0x000fc600078e3cff */
[----:B0-----:R-:W-:Y:S01]  /*88d0*/  IMAD R6, R0, 0x8, R5 ;  /* 0x0000000800067824 */ /* 0x001fe200078e0205 */
[----:B------:R-:W-:Y:S01]  /*88e0*/  SHF.L.U32 R3, R9, 0x1f, RZ ;  /* 0x0000001f09037819 */ /* 0x000fe200000006ff */
[----:B-1----:R-:W-:Y:S06]  /*88f0*/  @!P0 BRA `(.L_x_182) ;  /* 0x0000000000e08947 */ /* 0x002fec0003800000 */
.L_x_194:
[----:B------:R-:W1:Y:S01]  /*8900*/  SYNCS.PHASECHK.TRANS64.TRYWAIT P0, [R6+URZ], R3 ;  /* 0x00000003060075a7 */ /* 0x000e62000800017f */
[----:B------:R-:W-:-:S05]  /*8910*/  VIADD R0, R0, 0x1 ;  /* 0x0000000100007836 */ /* 0x000fca0000000000 */
[----:B------:R-:W-:-:S04]  /*8920*/  ISETP.NE.AND P1, PT, R0, 0x5, PT ;  /* 0x000000050000780c */ /* 0x000fc80003f25270 */
[----:B------:R-:W-:Y:S02]  /*8930*/  SEL R2, RZ, 0x1, P1 ;  /* 0x00000001ff027807 */ /* 0x000fe40000800000 */
[----:B------:R-:W-:Y:S02]  /*8940*/  SEL R0, R0, RZ, P1 ;  /* 0x000000ff00007207 */ /* 0x000fe40000800000 */
[----:B------:R-:W-:Y:S01]  /*8950*/  LOP3.LUT R2, R9, R2, RZ, 0x3c, !PT ;  /* 0x0000000209027212 */ /* 0x000fe200078e3cff */
[----:B-1----:R-:W-:Y:S06]  /*8960*/  @!P0 BRA `(.L_x_183) ;  /* 0x0000000000d88947 */ /* 0x002fec0003800000 */
.L_x_195:
[----:B------:R-:W-:Y:S01]  /*8970*/  IMAD R5, R0, 0x8, R5 ;  /* 0x0000000800057824 */ /* 0x000fe200078e0205 */
[----:B------:R-:W-:-:S07]  /*8980*/  SHF.L.U32 R0, R2, 0x1f, RZ ;  /* 0x0000001f02007819 */ /* 0x000fce00000006ff */
.L_x_184:
[----:B--2---:R2:W3:Y:S02]  /*8990*/  SYNCS.PHASECHK.TRANS64.TRYWAIT P0, [R5+URZ], R0 ;  /* 0x00000000050075a7 */ /* 0x0044e4000800017f */
[----:B---3--:R-:W-:Y:S05]  /*89a0*/  @!P0 NANOSLEEP.SYNCS 0x989680 ;  /* 0x009896800000895d */ /* 0x008fea0003900000 */
[----:B------:R-:W3:Y:S02]  /*89b0*/  @!P0 SYNCS.PHASECHK.TRANS64 P0, [R5+URZ], R0 ;  /* 0x00000000050085a7 */ /* 0x000ee4000800007f */
[----:B---3--:R-:W-:Y:S05]  /*89c0*/  @!P0 BRA `(.L_x_184) ;  /* 0xfffffffc00f08947 */ /* 0x008fea000383ffff */
.L_x_178:
[----:B------:R-:W-:Y:S05]  /*89d0*/  BSYNC B0 ;  /* 0x0000000000007941 */ /* 0x000fea0003800000 */
.L_x_177:
[----:B------:R-:W-:Y:S05]  /*89e0*/  EXIT ;  /* 0x000000000000794d */ /* 0x000fea0003800000 */
.L_x_21:
[----:B-1----:R1:W2:Y:S02]  /*89f0*/  SYNCS.PHASECHK.TRANS64.TRYWAIT P1, [R3+URZ], R0 ;  /* 0x00000000030075a7 */ /* 0x0022a4000802017f */
[----:B--2---:R-:W-:Y:S05]  /*8a00*/  @!P1 NANOSLEEP.SYNCS 0x989680 ;  /* 0x009896800000995d */ /* 0x004fea0003900000 */
[----:B------:R-:W2:Y:S02]  /*8a10*/  @!P1 SYNCS.PHASECHK.TRANS64 P1, [R3+URZ], R0 ;  /* 0x00000000030095a7 */ /* 0x000ea4000802007f */
[----:B--2---:R-:W-:Y:S05]  /*8a20*/  @!P1 BRA `(.L_x_21) ;  /* 0xfffffffc00f09947 */ /* 0x004fea000383ffff */
[----:B------:R-:W-:Y:S05]  /*8a30*/  BRA `(.L_x_20) ;  /* 0xffffff8c006c7947 */ /* 0x000fea000383ffff */
.L_x_26:
[----:B-1----:R1:W2:Y:S02]  /*8a40*/  SYNCS.PHASECHK.TRANS64.TRYWAIT P1, [R5+URZ], R4 ;  /* 0x00000004050075a7 */ /* 0x0022a4000802017f */
[----:B--2---:R-:W-:Y:S05]  /*8a50*/  @!P1 NANOSLEEP.SYNCS 0x989680 ;  /* 0x009896800000995d */ /* 0x004fea0003900000 */
[----:B------:R-:W2:Y:S02]  /*8a60*/  @!P1 SYNCS.PHASECHK.TRANS64 P1, [R5+URZ], R4 ;  /* 0x00000004050095a7 */ /* 0x000ea4000802007f */
[----:B--2---:R-:W-:Y:S05]  /*8a70*/  @!P1 BRA `(.L_x_26) ;  /* 0xfffffffc00f09947 */ /* 0x004fea000383ffff */
[----:B------:R-:W-:Y:S05]  /*8a80*/  BRA `(.L_x_25) ;  /* 0xffffff9000407947 */ /* 0x000fea000383ffff */
.L_x_165:
[----:B------:R-:W-:Y:S01]  /*8a90*/  BSSY B1, `(.L_x_185) ;  /* 0x0000006000017945 */ /* 0x000fe20003800000 */
[----:B------:R-:W-:-:S07]  /*8aa0*/  IMAD.MOV.U32 R15, RZ, RZ, -0x1 ;  /* 0xffffffffff0f7424 */ /* 0x000fce00078e00ff */
[----:B------:R-:W-:Y:S05]  /*8ab0*/  WARPSYNC.COLLECTIVE R15, `(.L_x_186) ;  /* 0x000000000f0c7348 */ /* 0x000fea0003c00000 */
[----:B------:R-:W-:Y:S02]  /*8ac0*/  ELECT P6, UR62, PT ;  /* 0x00000000003e782f */ /* 0x000fe400038c0000 */
[----:B------:R-:W-:Y:S01]  /*8ad0*/  MOV R14, UR62 ;  /* 0x0000003e000e7c02 */ /* 0x000fe20008000f00 */
[----:B------:R-:W-:Y:S10]  /*8ae0*/  ENDCOLLECTIVE ;  /* 0x000000000000791b */ /* 0x000ff40003800000 */
.L_x_186:
[----:B------:R-:W-:Y:S05]  /*8af0*/  BSYNC B1 ;  /* 0x0000000000017941 */ /* 0x000fea0003800000 */
.L_x_185:
[----:B------:R-:W-:Y:S05]  /*8b00*/  BRA `(.L_x_187) ;  /* 0xfffffff0001c7947 */ /* 0x000fea000383ffff */
.L_x_168:
[----:B-1----:R1:W2:Y:S02]  /*8b10*/  SYNCS.PHASECHK.TRANS64.TRYWAIT P0, [R23+URZ+0x28], R14 ;  /* 0x0000280e170075a7 */ /* 0x0022a4000800017f */
[----:B--2---:R-:W-:Y:S05]  /*8b20*/  @!P0 NANOSLEEP.SYNCS 0x989680 ;  /* 0x009896800000895d */ /* 0x004fea0003900000 */
[----:B------:R-:W2:Y:S02]  /*8b30*/  @!P0 SYNCS.PHASECHK.TRANS64 P0, [R23+URZ+0x28], R14 ;  /* 0x0000280e170085a7 */ /* 0x000ea4000800007f */
[----:B--2---:R-:W-:Y:S05]  /*8b40*/  @!P0 BRA `(.L_x_168) ;  /* 0xfffffffc00f08947 */ /* 0x004fea000383ffff */
[----:B------:R-:W-:Y:S05]  /*8b50*/  BRA `(.L_x_188) ;  /* 0xfffffff000547947 */ /* 0x000fea000383ffff */
.L_x_176:
[----:B------:R-:W-:Y:S01]  /*8b60*/  BSSY B0, `(.L_x_189) ;  /* 0x0000006000007945 */ /* 0x000fe20003800000 */
[----:B------:R-:W-:-:S07]  /*8b70*/  IMAD.MOV.U32 R15, RZ, RZ, -0x1 ;  /* 0xffffffffff0f7424 */ /* 0x000fce00078e00ff */
[----:B------:R-:W-:Y:S05]  /*8b80*/  WARPSYNC.COLLECTIVE R15, `(.L_x_190) ;  /* 0x000000000f0c7348 */ /* 0x000fea0003c00000 */
[----:B------:R-:W-:Y:S02]  /*8b90*/  ELECT P6, UR62, PT ;  /* 0x00000000003e782f */ /* 0x000fe400038c0000 */
[----:B------:R-:W-:Y:S01]  /*8ba0*/  MOV R14, UR62 ;  /* 0x0000003e000e7c02 */ /* 0x000fe20008000f00 */
[----:B------:R-:W-:Y:S10]  /*8bb0*/  ENDCOLLECTIVE ;  /* 0x000000000000791b */ /* 0x000ff40003800000 */
.L_x_190:
[----:B------:R-:W-:Y:S05]  /*8bc0*/  BSYNC B0 ;  /* 0x0000000000007941 */ /* 0x000fea0003800000 */
.L_x_189:
[----:B------:R-:W-:Y:S05]  /*8bd0*/  BRA `(.L_x_191) ;  /* 0xfffffff800ac7947 */ /* 0x000fea000383ffff */
.L_x_180:
[----:B0-----:R0:W1:Y:S02]  /*8be0*/  SYNCS.PHASECHK.TRANS64.TRYWAIT P0, [R7+URZ], R2 ;  /* 0x00000002070075a7 */ /* 0x001064000800017f */
[----:B-1----:R-:W-:Y:S05]  /*8bf0*/  @!P0 NANOSLEEP.SYNCS 0x989680 ;  /* 0x009896800000895d */ /* 0x002fea0003900000 */
[----:B------:R-:W1:Y:S02]  /*8c00*/  @!P0 SYNCS.PHASECHK.TRANS64 P0, [R7+URZ], R2 ;  /* 0x00000002070085a7 */ /* 0x000e64000800007f */
[----:B-1----:R-:W-:Y:S05]  /*8c10*/  @!P0 BRA `(.L_x_180) ;  /* 0xfffffffc00f08947 */ /* 0x002fea000383ffff */
[----:B------:R-:W-:Y:S05]  /*8c20*/  BRA `(.L_x_192) ;  /* 0xfffffff800ec7947 */ /* 0x000fea000383ffff */
.L_x_181:
[----:B0-----:R0:W1:Y:S02]  /*8c30*/  SYNCS.PHASECHK.TRANS64.TRYWAIT P0, [R6+URZ], R3 ;  /* 0x00000003060075a7 */ /* 0x001064000800017f */
[----:B-1----:R-:W-:Y:S05]  /*8c40*/  @!P0 NANOSLEEP.SYNCS 0x989680 ;  /* 0x009896800000895d */ /* 0x002fea0003900000 */
[----:B------:R-:W1:Y:S02]  /*8c50*/  @!P0 SYNCS.PHASECHK.TRANS64 P0, [R6+URZ], R3 ;  /* 0x00000003060085a7 */ /* 0x000e64000800007f */
[----:B-1----:R-:W-:Y:S05]  /*8c60*/  @!P0 BRA `(.L_x_181) ;  /* 0xfffffffc00f08947 */ /* 0x002fea000383ffff */
[----:B------:R-:W-:Y:S05]  /*8c70*/  BRA `(.L_x_193) ;  /* 0xfffffff800fc7947 */ /* 0x000fea000383ffff */
.L_x_182:
[----:B0-----:R0:W1:Y:S02]  /*8c80*/  SYNCS.PHASECHK.TRANS64.TRYWAIT P0, [R7+URZ], R4 ;  /* 0x00000004070075a7 */ /* 0x001064000800017f */
[----:B-1----:R-:W-:Y:S05]  /*8c90*/  @!P0 NANOSLEEP.SYNCS 0x989680 ;  /* 0x009896800000895d */ /* 0x002fea0003900000 */
[----:B------:R-:W1:Y:S02]  /*8ca0*/  @!P0 SYNCS.PHASECHK.TRANS64 P0, [R7+URZ], R4 ;  /* 0x00000004070085a7 */ /* 0x000e64000800007f */
[----:B-1----:R-:W-:Y:S05]  /*8cb0*/  @!P0 BRA `(.L_x_182) ;  /* 0xfffffffc00f08947 */ /* 0x002fea000383ffff */
[----:B------:R-:W-:Y:S05]  /*8cc0*/  BRA `(.L_x_194) ;  /* 0xfffffffc000c7947 */ /* 0x000fea000383ffff */
.L_x_183:
[----:B-1----:R1:W2:Y:S02]  /*8cd0*/  SYNCS.PHASECHK.TRANS64.TRYWAIT P0, [R6+URZ], R3 ;  /* 0x00000003060075a7 */ /* 0x0022a4000800017f */
[----:B--2---:R-:W-:Y:S05]  /*8ce0*/  @!P0 NANOSLEEP.SYNCS 0x989680 ;  /* 0x009896800000895d */ /* 0x004fea0003900000 */
[----:B------:R-:W2:Y:S02]  /*8cf0*/  @!P0 SYNCS.PHASECHK.TRANS64 P0, [R6+URZ], R3 ;  /* 0x00000003060085a7 */ /* 0x000ea4000800007f */
[----:B--2---:R-:W-:Y:S05]  /*8d00*/  @!P0 BRA `(.L_x_183) ;  /* 0xfffffffc00f08947 */ /* 0x004fea000383ffff */
[----:B------:R-:W-:Y:S05]  /*8d10*/  BRA `(.L_x_195) ;  /* 0xfffffffc00147947 */ /* 0x000fea000383ffff */
.L_x_196:
[----:B------:R-:W-:-:S00]  /*8d20*/  BRA `(.L_x_196) ;  /* 0xfffffffc00fc7947 */ /* 0x000fc0000383ffff */
[----:B------:R-:W-:-:S00]  /*8d30*/  NOP ;  /* 0x0000000000007918 */ /* 0x000fc00000000000 */
        /* <DEDUP_REMOVED lines=12> */
.L_x_197:


//--------------------- .nv.global.init           --------------------------
	.section	.nv.global.init,"aw",@progbits
.nv.global.init:
	.type		$str$22,@object
	.size		$str$22,($str$23 - $str$22)
$str$22:
        /*0000*/ 	.byte	0x6b, 0x5f, 0x74, 0x69, 0x6c, 0x65, 0x5f, 0x63, 0x6f, 0x75, 0x6e, 0x74, 0x20, 0x3e, 0x3d, 0x20
        /*0010*/ 	.byte	0x31, 0x00
	.type		$str$23,@object
	.size		$str$23,(__unnamed_1 - $str$23)
$str$23:
        /*0012*/ 	.byte	0x2f, 0x74, 0x6d, 0x70, 0x2f, 0x63, 0x75, 0x74, 0x6c, 0x61, 0x73, 0x73, 0x5f, 0x73, 0x77, 0x65
        /*0022*/ 	.byte	0x65, 0x70, 0x5f, 0x73, 0x72, 0x63, 0x2f, 0x69, 0x6e, 0x63, 0x6c, 0x75, 0x64, 0x65, 0x2f, 0x63
        /*0032*/ 	.byte	0x75, 0x74, 0x6c, 0x61, 0x73, 0x73, 0x2f, 0x67, 0x65, 0x6d, 0x6d, 0x2f, 0x63, 0x6f, 0x6c, 0x6c
        /*0042*/ 	.byte	0x65, 0x63, 0x74, 0x69, 0x76, 0x65, 0x2f, 0x73, 0x6d, 0x39, 0x30, 0x5f, 0x6d, 0x6d, 0x61, 0x5f
        /*0052*/ 	.byte	0x74, 0x6d, 0x61, 0x5f, 0x67, 0x6d, 0x6d, 0x61, 0x5f, 0x73, 0x73, 0x5f, 0x77, 0x61, 0x72, 0x70
        /*0062*/ 	.byte	0x73, 0x70, 0x65, 0x63, 0x69, 0x61, 0x6c, 0x69, 0x7a, 0x65, 0x64, 0x2e, 0x68, 0x70, 0x70, 0x00
	.type		__unnamed_1,@object
	.size		__unnamed_1,(.L_0 - __unnamed_1)
__unnamed_1:
        /*0072*/ 	.byte	0x76, 0x6f, 0x69, 0x64, 0x20, 0x63, 0x75, 0x74, 0x6c, 0x61, 0x73, 0x73, 0x3a, 0x3a, 0x67, 0x65
        /* <DEDUP_REMOVED lines=180> */
        /*0bc2*/ 	.byte	0x65, 0x3a, 0x3a, 0x69, 0x64, 0x65, 0x6e, 0x74, 0x69, 0x74, 0x79, 0x5d, 0x00
.L_0:


//--------------------- .nv.shared._ZN7cutlass13device_kernelINS_4gemm6kernel13GemmUniversalIN4cute5tupleIJiiiiEEENS1_10collective13CollectiveMmaINS1_34MainloopSm90TmaGmmaWarpSpecializedILi5ENS5_IJNS4_1CILi2EEENSA_ILi1EEESC_EEENS1_35KernelTmaWarpSpecializedCooperativeEEENS5_IJNSA_ILi256EEENSA_ILi64EEENSA_ILi32EEEEEENS_10bfloat16_tENS5_IJlSC_lEEESK_SL_NS4_8TiledMMAINS4_8MMA_AtomIJNS4_4SM904GMMA27MMA_64x64x16_F32BF16BF16_SSILNSP_5MajorE0ELSR_0ELNSP_7ScaleInE1ELSS_1EEEEEENS4_6LayoutISD_NS5_IJSC_NSA_ILi0EEESW_EEEEENS5_IJNS4_10UnderscoreESZ_SZ_EEEEENS4_13SM90_TMA_LOADENS4_14ComposedLayoutINS4_7SwizzleILi2ELi4ELi3EEENS4_18smem_ptr_flag_bitsILi16EEENSV_INS5_IJNSA_ILi8EEESI_EEENS5_IJSI_SC_EEEEEEEvNS4_8identityENS4_23SM90_TMA_LOAD_MULTICASTES1C_vS1D_EENS_8epilogue10collective6detail29Sm90TmaWarpSpecializedAdapterINS1H_15DefaultEpilogueISK_SL_SL_NS1G_6thread17LinearCombinationISK_Li1EffLNS1L_9ScaleType4KindE0ELNS_15FloatRoundStyleE2ESK_EENS1_15EpilogueDefaultEEEEEvvEEEEvNT_6ParamsE --------------------------
	.section	.nv.shared._ZN7cutlass13device_kernelINS_4gemm6kernel13GemmUniversalIN4cute5tupleIJiiiiEEENS1_10collective13CollectiveMmaINS1_34MainloopSm90TmaGmmaWarpSpecializedILi5ENS5_IJNS4_1CILi2EEENSA_ILi1EEESC_EEENS1_35KernelTmaWarpSpecializedCooperativeEEENS5_IJNSA_ILi256EEENSA_ILi64EEENSA_ILi32EEEEEENS_10bfloat16_tENS5_IJlSC_lEEESK_SL_NS4_8TiledMMAINS4_8MMA_AtomIJNS4_4SM904GMMA27MMA_64x64x16_F32BF16BF16_SSILNSP_5MajorE0ELSR_0ELNSP_7ScaleInE1ELSS_1EEEEEENS4_6LayoutISD_NS5_IJSC_NSA_ILi0EEESW_EEEEENS5_IJNS4_10UnderscoreESZ_SZ_EEEEENS4_13SM90_TMA_LOADENS4_14ComposedLayoutINS4_7SwizzleILi2ELi4ELi3EEENS4_18smem_ptr_flag_bitsILi16EEENSV_INS5_IJNSA_ILi8EEESI_EEENS5_IJSI_SC_EEEEEEEvNS4_8identityENS4_23SM90_TMA_LOAD_MULTICASTES1C_vS1D_EENS_8epilogue10collective6detail29Sm90TmaWarpSpecializedAdapterINS1H_15DefaultEpilogueISK_SL_SL_NS1G_6thread17LinearCombinationISK_Li1EffLNS1L_9ScaleType4KindE0ELNS_15FloatRoundStyleE2ESK_EENS1_15EpilogueDefaultEEEEEvvEEEEvNT_6ParamsE,"aw",@nobits
	.sectionflags	@""
	.align	16
	.zero		1024


//--------------------- .nv.shared.reserved.0     --------------------------
	.section	.nv.shared.reserved.0,"aw",@nobits
	.weak		__nv_reservedSMEM_offset_0_alias
	.size		__nv_reservedSMEM_offset_0_alias, 0, 0
	.other		__nv_reservedSMEM_offset_0_alias,@"STO_CUDA_RESERVED_SHARED STV_DEFAULT"
__nv_reservedSMEM_offset_0_alias:
	.zero		0


//--------------------- .nv.global                --------------------------
	.section	.nv.global,"aw",@nobits
.nv.global:
	.type		_ZN39_INTERNAL_49b8f013_4_k_cu_36f731ef_38704cute1_E,@object
	.size		_ZN39_INTERNAL_49b8f013_4_k_cu_36f731ef_38704cute1_E,(_ZN39_INTERNAL_49b8f013_4_k_cu_36f731ef_38704cuda3std3__45__cpo6cbeginE - _ZN39_INTERNAL_49b8f013_4_k_cu_36f731ef_38704cute1_E)
_ZN39_INTERNAL_49b8f013_4_k_cu_36f731ef_38704cute1_E:
	.zero		1
	.type		_ZN39_INTERNAL_49b8f013_4_k_cu_36f731ef_38704cuda3std3__45__cpo6cbeginE,@object
	.size		_ZN39_INTERNAL_49b8f013_4_k_cu_36f731ef_38704cuda3std3__45__cpo6cbeginE,(_ZN39_INTERNAL_49b8f013_4_k_cu_36f731ef_38704cuda3std3__48in_placeE - _ZN39_INTERNAL_49b8f013_4_k_cu_36f731ef_38704cuda3std3__45__cpo6cbeginE)
_ZN39_INTERNAL_49b8f013_4_k_cu_36f731ef_38704cuda3std3__45__cpo6cbeginE:
	.zero		1
	.type		_ZN39_INTERNAL_49b8f013_4_k_cu_36f731ef_38704cuda3std3__48in_placeE,@object
	.size		_ZN39_INTERNAL_49b8f013_4_k_cu_36f731ef_38704cuda3std3__48in_placeE,(_ZN39_INTERNAL_49b8f013_4_k_cu_36f731ef_38704cuda3std6ranges3__45__cpo9iter_moveE - _ZN39_INTERNAL_49b8f013_4_k_cu_36f731ef_38704cuda3std3__48in_placeE)
_ZN39_INTERNAL_49b8f013_4_k_cu_36f731ef_38704cuda3std3__48in_placeE:
	.zero		1
	.type		_ZN39_INTERNAL_49b8f013_4_k_cu_36f731ef_38704cuda3std6ranges3__45__cpo9iter_moveE,@object
	.size		_ZN39_INTERNAL_49b8f013_4_k_cu_36f731ef_38704cuda3std6ranges3__45__cpo9iter_moveE,(_ZN39_INTERNAL_49b8f013_4_k_cu_36f731ef_38704cuda3std3__45__cpo5beginE - _ZN39_INTERNAL_49b8f013_4_k_cu_36f731ef_38704cuda3std6ranges3__45__cpo9iter_moveE)
_ZN39_INTERNAL_49b8f013_4_k_cu_36f731ef_38704cuda3std6ranges3__45__cpo9iter_moveE:
	.zero		1
	.type		_ZN39_INTERNAL_49b8f013_4_k_cu_36f731ef_38704cuda3std3__45__cpo5beginE,@object
	.size		_ZN39_INTERNAL_49b8f013_4_k_cu_36f731ef_38704cuda3std3__45__cpo5beginE,(_ZN39_INTERNAL_49b8f013_4_k_cu_36f731ef_38704cuda3std3__441_GLOBAL__N__49b8f013_4_k_cu_36f731ef_38706ignoreE - _ZN39_INTERNAL_49b8f013_4_k_cu_36f731ef_38704cuda3std3__45__cpo5beginE)
_ZN39_INTERNAL_49b8f013_4_k_cu_36f731ef_38704cuda3std3__45__cpo5beginE:
	.zero		1
	.type		_ZN39_INTERNAL_49b8f013_4_k_cu_36f731ef_38704cuda3std3__441_GLOBAL__N__49b8f013_4_k_cu_36f731ef_38706ignoreE,@object
	.size		_ZN39_INTERNAL_49b8f013_4_k_cu_36f731ef_38704cuda3std3__441_GLOBAL__N__49b8f013_4_k_cu_36f731ef_38706ignoreE,(_ZN39_INTERNAL_49b8f013_4_k_cu_36f731ef_38704cute7productE - _ZN39_INTERNAL_49b8f013_4_k_cu_36f731ef_38704cuda3std3__441_GLOBAL__N__49b8f013_4_k_cu_36f731ef_38706ignoreE)
_ZN39_INTERNAL_49b8f013_4_k_cu_36f731ef_38704cuda3std3__441_GLOBAL__N__49b8f013_4_k_cu_36f731ef_38706ignoreE:
	.zero		1
	.type		_ZN39_INTERNAL_49b8f013_4_k_cu_36f731ef_38704cute7productE,@object
	.size		_ZN39_INTERNAL_49b8f013_4_k_cu_36f731ef_38704cute7productE,(_ZN39_INTERNAL_49b8f013_4_k_cu_36f731ef_38704cuda3std3__45__cpo3endE - _ZN39_INTERNAL_49b8f013_4_k_cu_36f731ef_38704cute7productE)
_ZN39_INTERNAL_49b8f013_4_k_cu_36f731ef_38704cute7productE:
	.zero		1
	.type		_ZN39_INTERNAL_49b8f013_4_k_cu_36f731ef_38704cuda3std3__45__cpo3endE,@object
	.size		_ZN39_INTERNAL_49b8f013_4_k_cu_36f731ef_38704cuda3std3__45__cpo3endE,(_ZN39_INTERNAL_49b8f013_4_k_cu_36f731ef_38704cuda3std3__419piecewise_constructE - _ZN39_INTERNAL_49b8f013_4_k_cu_36f731ef_38704cuda3std3__45__cpo3endE)
_ZN39_INTERNAL_49b8f013_4_k_cu_36f731ef_38704cuda3std3__45__cpo3endE:
	.zero		1
	.type		_ZN39_INTERNAL_49b8f013_4_k_cu_36f731ef_38704cuda3std3__419piecewise_constructE,@object
	.size		_ZN39_INTERNAL_49b8f013_4_k_cu_36f731ef_38704cuda3std3__419piecewise_constructE,(_ZN39_INTERNAL_49b8f013_4_k_cu_36f731ef_38704cuda3std3__45__cpo4cendE - _ZN39_INTERNAL_49b8f013_4_k_cu_36f731ef_38704cuda3std3__419piecewise_constructE)
_ZN39_INTERNAL_49b8f013_4_k_cu_36f731ef_38704cuda3std3__419piecewise_constructE:
	.zero		1
	.type		_ZN39_INTERNAL_49b8f013_4_k_cu_36f731ef_38704cuda3std3__45__cpo4cendE,@object
	.size		_ZN39_INTERNAL_49b8f013_4_k_cu_36f731ef_38704cuda3std3__45__cpo4cendE,(_ZN39_INTERNAL_49b8f013_4_k_cu_36f731ef_38704cuda3std6ranges3__45__cpo4swapE - _ZN39_INTERNAL_49b8f013_4_k_cu_36f731ef_38704cuda3std3__45__cpo4cendE)
_ZN39_INTERNAL_49b8f013_4_k_cu_36f731ef_38704cuda3std3__45__cpo4cendE:
	.zero		1
	.type		_ZN39_INTERNAL_49b8f013_4_k_cu_36f731ef_38704cuda3std6ranges3__45__cpo4swapE,@object
	.size		_ZN39_INTERNAL_49b8f013_4_k_cu_36f731ef_38704cuda3std6ranges3__45__cpo4swapE,(.L_8 - _ZN39_INTERNAL_49b8f013_4_k_cu_36f731ef_38704cuda3std6ranges3__45__cpo4swapE)
_ZN39_INTERNAL_49b8f013_4_k_cu_36f731ef_38704cuda3std6ranges3__45__cpo4swapE:
	.zero		1
.L_8:


//--------------------- .nv.constant0._ZN7cutlass13device_kernelINS_4gemm6kernel13GemmUniversalIN4cute5tupleIJiiiiEEENS1_10collective13CollectiveMmaINS1_34MainloopSm90TmaGmmaWarpSpecializedILi5ENS5_IJNS4_1CILi2EEENSA_ILi1EEESC_EEENS1_35KernelTmaWarpSpecializedCooperativeEEENS5_IJNSA_ILi256EEENSA_ILi64EEENSA_ILi32EEEEEENS_10bfloat16_tENS5_IJlSC_lEEESK_SL_NS4_8TiledMMAINS4_8MMA_AtomIJNS4_4SM904GMMA27MMA_64x64x16_F32BF16BF16_SSILNSP_5MajorE0ELSR_0ELNSP_7ScaleInE1ELSS_1EEEEEENS4_6LayoutISD_NS5_IJSC_NSA_ILi0EEESW_EEEEENS5_IJNS4_10UnderscoreESZ_SZ_EEEEENS4_13SM90_TMA_LOADENS4_14ComposedLayoutINS4_7SwizzleILi2ELi4ELi3EEENS4_18smem_ptr_flag_bitsILi16EEENSV_INS5_IJNSA_ILi8EEESI_EEENS5_IJSI_SC_EEEEEEEvNS4_8identityENS4_23SM90_TMA_LOAD_MULTICASTES1C_vS1D_EENS_8epilogue10collective6detail29Sm90TmaWarpSpecializedAdapterINS1H_15DefaultEpilogueISK_SL_SL_NS1G_6thread17LinearCombinationISK_Li1EffLNS1L_9ScaleType4KindE0ELNS_15FloatRoundStyleE2ESK_EENS1_15EpilogueDefaultEEEEEvvEEEEvNT_6ParamsE --------------------------
	.section	.nv.constant0._ZN7cutlass13device_kernelINS_4gemm6kernel13GemmUniversalIN4cute5tupleIJiiiiEEENS1_10collective13CollectiveMmaINS1_34MainloopSm90TmaGmmaWarpSpecializedILi5ENS5_IJNS4_1CILi2EEENSA_ILi1EEESC_EEENS1_35KernelTmaWarpSpecializedCooperativeEEENS5_IJNSA_ILi256EEENSA_ILi64EEENSA_ILi32EEEEEENS_10bfloat16_tENS5_IJlSC_lEEESK_SL_NS4_8TiledMMAINS4_8MMA_AtomIJNS4_4SM904GMMA27MMA_64x64x16_F32BF16BF16_SSILNSP_5MajorE0ELSR_0ELNSP_7ScaleInE1ELSS_1EEEEEENS4_6LayoutISD_NS5_IJSC_NSA_ILi0EEESW_EEEEENS5_IJNS4_10UnderscoreESZ_SZ_EEEEENS4_13SM90_TMA_LOADENS4_14ComposedLayoutINS4_7SwizzleILi2ELi4ELi3EEENS4_18smem_ptr_flag_bitsILi16EEENSV_INS5_IJNSA_ILi8EEESI_EEENS5_IJSI_SC_EEEEEEEvNS4_8identityENS4_23SM90_TMA_LOAD_MULTICASTES1C_vS1D_EENS_8epilogue10collective6detail29Sm90TmaWarpSpecializedAdapterINS1H_15DefaultEpilogueISK_SL_SL_NS1G_6thread17LinearCombinationISK_Li1EffLNS1L_9ScaleType4KindE0ELNS_15FloatRoundStyleE2ESK_EENS1_15EpilogueDefaultEEEEEvvEEEEvNT_6ParamsE,"a",@progbits
	.sectionflags	@""
	.align	4
.nv.constant0._ZN7cutlass13device_kernelINS_4gemm6kernel13GemmUniversalIN4cute5tupleIJiiiiEEENS1_10collective13CollectiveMmaINS1_34MainloopSm90TmaGmmaWarpSpecializedILi5ENS5_IJNS4_1CILi2EEENSA_ILi1EEESC_EEENS1_35KernelTmaWarpSpecializedCooperativeEEENS5_IJNSA_ILi256EEENSA_ILi64EEENSA_ILi32EEEEEENS_10bfloat16_tENS5_IJlSC_lEEESK_SL_NS4_8TiledMMAINS4_8MMA_AtomIJNS4_4SM904GMMA27MMA_64x64x16_F32BF16BF16_SSILNSP_5MajorE0ELSR_0ELNSP_7ScaleInE1ELSS_1EEEEEENS4_6LayoutISD_NS5_IJSC_NSA_ILi0EEESW_EEEEENS5_IJNS4_10UnderscoreESZ_SZ_EEEEENS4_13SM90_TMA_LOADENS4_14ComposedLayoutINS4_7SwizzleILi2ELi4ELi3EEENS4_18smem_ptr_flag_bitsILi16EEENSV_INS5_IJNSA_ILi8EEESI_EEENS5_IJSI_SC_EEEEEEEvNS4_8identityENS4_23SM90_TMA_LOAD_MULTICASTES1C_vS1D_EENS_8epilogue10collective6detail29Sm90TmaWarpSpecializedAdapterINS1H_15DefaultEpilogueISK_SL_SL_NS1G_6thread17LinearCombinationISK_Li1EffLNS1L_9ScaleType4KindE0ELNS_15FloatRoundStyleE2ESK_EENS1_15EpilogueDefaultEEEEEvvEEEEvNT_6ParamsE:
	.zero		1664


//--------------------- SYMBOLS --------------------------

	.type		.nv.reservedSmem.offset0,@object
	.size		.nv.reservedSmem.offset0,0x4
	.type		__assertfail,@function
